	.target	sm_90a

	.elftype	@"ET_EXEC"


//--------------------- .note.nv.tkinfo           --------------------------
	.section	.note.nv.tkinfo,"",@"SHT_NOTE"
	.sectionflags	@"SHF_NOTE_NV_TKINFO"
	.tkinfo
        /*0018*/ 	.word	0x00000002
        /*0030*/ 	.string	""
        /*0030*/ 	.string	"ptxas"
        /*0030*/ 	.string	"Cuda compilation tools, release 13.0, V13.0.88"
        /*0030*/ 	.string	"Build cuda_13.0.r13.0/compiler.36424714_0"
        /*0030*/ 	.string	"-arch sm_90a -m 64 "



//--------------------- .note.nv.cuinfo           --------------------------
	.section	.note.nv.cuinfo,"",@"SHT_NOTE"
	.sectionflags	@"SHF_NOTE_NV_CUINFO"
        /*0018*/ 	.short	0x0002
        /*001a*/ 	.short	0x005a
        /*001c*/ 	.short	0x0082
	.zero		2


//--------------------- .nv.info                  --------------------------
	.section	.nv.info,"",@"SHT_CUDA_INFO"
	.align	4


	//----- nvinfo : EIATTR_REGCOUNT
	.align		4
        /*0000*/ 	.byte	0x04, 0x2f
        /*0002*/ 	.short	(.L_12 - .L_11)
	.align		4
.L_11:
        /*0004*/ 	.word	index@(_ZN7cutlass13device_kernelINS_4gemm6kernel13GemmUniversalIN4cute5tupleIJiiiiEEENS1_10collective13CollectiveMmaINS1_37MainloopSm90TmaGmmaWarpSpecializedFP8ILi3ENS5_IJNS4_1CILi1EEESB_SB_EEENS1_32KernelTmaWarpSpecializedPingpongEEENS5_IJNSA_ILi64EEESF_NSA_ILi128EEEEEENS_12float_e4m3_tENS5_IJlSB_lEEESI_SJ_NS4_8TiledMMAINS4_8MMA_AtomIJNS4_4SM904GMMA30MMA_64x64x32_F32E4M3E4M3_SS_TNILNSN_7ScaleInE1ELSP_1EEEEEENS4_6LayoutISC_NS5_IJNSA_ILi0EEEST_ST_EEEEENS5_IJNS4_10UnderscoreESW_SW_EEEEENS4_13SM90_TMA_LOADENS4_14ComposedLayoutINS4_7SwizzleILi3ELi4ELi3EEENS4_18smem_ptr_flag_bitsILi8EEENSS_INS5_IJNSA_ILi8EEESG_EEENS5_IJSG_SB_EEEEEEEvNS4_8identityESZ_S19_vS1A_EENS_8epilogue10collective6detail29Sm90TmaWarpSpecializedAdapterINS1D_15DefaultEpilogueISI_SJ_SJ_NS1C_6thread17LinearCombinationISI_Li1EffLNS1H_9ScaleType4KindE0ELNS_15FloatRoundStyleE2ESI_EENS1_15EpilogueDefaultEEEEEvvEEEEvNT_6ParamsE)
        /*0008*/ 	.word	0x000000a8


	//----- nvinfo : EIATTR_FRAME_SIZE
	.align		4
.L_12:
        /*000c*/ 	.byte	0x04, 0x11
        /*000e*/ 	.short	(.L_14 - .L_13)
	.align		4
.L_13:
        /*0010*/ 	.word	index@(_ZN7cutlass13device_kernelINS_4gemm6kernel13GemmUniversalIN4cute5tupleIJiiiiEEENS1_10collective13CollectiveMmaINS1_37MainloopSm90TmaGmmaWarpSpecializedFP8ILi3ENS5_IJNS4_1CILi1EEESB_SB_EEENS1_32KernelTmaWarpSpecializedPingpongEEENS5_IJNSA_ILi64EEESF_NSA_ILi128EEEEEENS_12float_e4m3_tENS5_IJlSB_lEEESI_SJ_NS4_8TiledMMAINS4_8MMA_AtomIJNS4_4SM904GMMA30MMA_64x64x32_F32E4M3E4M3_SS_TNILNSN_7ScaleInE1ELSP_1EEEEEENS4_6LayoutISC_NS5_IJNSA_ILi0EEEST_ST_EEEEENS5_IJNS4_10UnderscoreESW_SW_EEEEENS4_13SM90_TMA_LOADENS4_14ComposedLayoutINS4_7SwizzleILi3ELi4ELi3EEENS4_18smem_ptr_flag_bitsILi8EEENSS_INS5_IJNSA_ILi8EEESG_EEENS5_IJSG_SB_EEEEEEEvNS4_8identityESZ_S19_vS1A_EENS_8epilogue10collective6detail29Sm90TmaWarpSpecializedAdapterINS1D_15DefaultEpilogueISI_SJ_SJ_NS1C_6thread17LinearCombinationISI_Li1EffLNS1H_9ScaleType4KindE0ELNS_15FloatRoundStyleE2ESI_EENS1_15EpilogueDefaultEEEEEvvEEEEvNT_6ParamsE)
        /*0014*/ 	.word	0x00000000


	//----- nvinfo : EIATTR_MIN_STACK_SIZE
	.align		4
.L_14:
        /*0018*/ 	.byte	0x04, 0x12
        /*001a*/ 	.short	(.L_16 - .L_15)
	.align		4
.L_15:
        /*001c*/ 	.word	index@(_ZN7cutlass13device_kernelINS_4gemm6kernel13GemmUniversalIN4cute5tupleIJiiiiEEENS1_10collective13CollectiveMmaINS1_37MainloopSm90TmaGmmaWarpSpecializedFP8ILi3ENS5_IJNS4_1CILi1EEESB_SB_EEENS1_32KernelTmaWarpSpecializedPingpongEEENS5_IJNSA_ILi64EEESF_NSA_ILi128EEEEEENS_12float_e4m3_tENS5_IJlSB_lEEESI_SJ_NS4_8TiledMMAINS4_8MMA_AtomIJNS4_4SM904GMMA30MMA_64x64x32_F32E4M3E4M3_SS_TNILNSN_7ScaleInE1ELSP_1EEEEEENS4_6LayoutISC_NS5_IJNSA_ILi0EEEST_ST_EEEEENS5_IJNS4_10UnderscoreESW_SW_EEEEENS4_13SM90_TMA_LOADENS4_14ComposedLayoutINS4_7SwizzleILi3ELi4ELi3EEENS4_18smem_ptr_flag_bitsILi8EEENSS_INS5_IJNSA_ILi8EEESG_EEENS5_IJSG_SB_EEEEEEEvNS4_8identityESZ_S19_vS1A_EENS_8epilogue10collective6detail29Sm90TmaWarpSpecializedAdapterINS1D_15DefaultEpilogueISI_SJ_SJ_NS1C_6thread17LinearCombinationISI_Li1EffLNS1H_9ScaleType4KindE0ELNS_15FloatRoundStyleE2ESI_EENS1_15EpilogueDefaultEEEEEvvEEEEvNT_6ParamsE)
        /*0020*/ 	.word	0x00000000
.L_16:


//--------------------- .nv.compat                --------------------------
	.section	.nv.compat,"",@"SHT_CUDA_COMPAT_INFO"
	.align	4
        /*0000*/ 	.byte	0x02, 0x09, 0x01, 0x00, 0x02, 0x02, 0x04, 0x00, 0x02, 0x05, 0x05, 0x00, 0x03, 0x07, 0x01, 0x01
        /*0010*/ 	.byte	0x02, 0x03, 0x01, 0x00, 0x02, 0x06, 0x01, 0x00, 0x04, 0x0b, 0x08, 0x00, 0x00, 0x00, 0x00, 0x00
        /*0020*/ 	.byte	0x00, 0x00, 0x00, 0x00


//--------------------- .nv.info._ZN7cutlass13device_kernelINS_4gemm6kernel13GemmUniversalIN4cute5tupleIJiiiiEEENS1_10collective13CollectiveMmaINS1_37MainloopSm90TmaGmmaWarpSpecializedFP8ILi3ENS5_IJNS4_1CILi1EEESB_SB_EEENS1_32KernelTmaWarpSpecializedPingpongEEENS5_IJNSA_ILi64EEESF_NSA_ILi128EEEEEENS_12float_e4m3_tENS5_IJlSB_lEEESI_SJ_NS4_8TiledMMAINS4_8MMA_AtomIJNS4_4SM904GMMA30MMA_64x64x32_F32E4M3E4M3_SS_TNILNSN_7ScaleInE1ELSP_1EEEEEENS4_6LayoutISC_NS5_IJNSA_ILi0EEEST_ST_EEEEENS5_IJNS4_10UnderscoreESW_SW_EEEEENS4_13SM90_TMA_LOADENS4_14ComposedLayoutINS4_7SwizzleILi3ELi4ELi3EEENS4_18smem_ptr_flag_bitsILi8EEENSS_INS5_IJNSA_ILi8EEESG_EEENS5_IJSG_SB_EEEEEEEvNS4_8identityESZ_S19_vS1A_EENS_8epilogue10collective6detail29Sm90TmaWarpSpecializedAdapterINS1D_15DefaultEpilogueISI_SJ_SJ_NS1C_6thread17LinearCombinationISI_Li1EffLNS1H_9ScaleType4KindE0ELNS_15FloatRoundStyleE2ESI_EENS1_15EpilogueDefaultEEEEEvvEEEEvNT_6ParamsE --------------------------
	.section	.nv.info._ZN7cutlass13device_kernelINS_4gemm6kernel13GemmUniversalIN4cute5tupleIJiiiiEEENS1_10collective13CollectiveMmaINS1_37MainloopSm90TmaGmmaWarpSpecializedFP8ILi3ENS5_IJNS4_1CILi1EEESB_SB_EEENS1_32KernelTmaWarpSpecializedPingpongEEENS5_IJNSA_ILi64EEESF_NSA_ILi128EEEEEENS_12float_e4m3_tENS5_IJlSB_lEEESI_SJ_NS4_8TiledMMAINS4_8MMA_AtomIJNS4_4SM904GMMA30MMA_64x64x32_F32E4M3E4M3_SS_TNILNSN_7ScaleInE1ELSP_1EEEEEENS4_6LayoutISC_NS5_IJNSA_ILi0EEEST_ST_EEEEENS5_IJNS4_10UnderscoreESW_SW_EEEEENS4_13SM90_TMA_LOADENS4_14ComposedLayoutINS4_7SwizzleILi3ELi4ELi3EEENS4_18smem_ptr_flag_bitsILi8EEENSS_INS5_IJNSA_ILi8EEESG_EEENS5_IJSG_SB_EEEEEEEvNS4_8identityESZ_S19_vS1A_EENS_8epilogue10collective6detail29Sm90TmaWarpSpecializedAdapterINS1D_15DefaultEpilogueISI_SJ_SJ_NS1C_6thread17LinearCombinationISI_Li1EffLNS1H_9ScaleType4KindE0ELNS_15FloatRoundStyleE2ESI_EENS1_15EpilogueDefaultEEEEEvvEEEEvNT_6ParamsE,"",@"SHT_CUDA_INFO"
	.sectionflags	@""
	.align	4


	//----- nvinfo : EIATTR_CUDA_API_VERSION
	.align		4
        /*0000*/ 	.byte	0x04, 0x37
        /*0002*/ 	.short	(.L_18 - .L_17)
.L_17:
        /*0004*/ 	.word	0x00000082


	//----- nvinfo : EIATTR_KPARAM_INFO
	.align		4
.L_18:
        /*0008*/ 	.byte	0x04, 0x17
        /*000a*/ 	.short	(.L_20 - .L_19)
.L_19:
        /*000c*/ 	.word	0x00000000
        /*0010*/ 	.short	0x0000
        /*0012*/ 	.short	0x0070
        /*0014*/ 	.byte	0x00, 0xf0, 0x01, 0x10


	//----- nvinfo : EIATTR_SPARSE_MMA_MASK
	.align		4
.L_20:
        /*0018*/ 	.byte	0x03, 0x50
        /*001a*/ 	.short	0x0000


	//----- nvinfo : EIATTR_MAXREG_COUNT
	.align		4
        /*001c*/ 	.byte	0x03, 0x1b
        /*001e*/ 	.short	0x00a8


	//----- nvinfo : EIATTR_NUM_BARRIERS
	.align		4
        /*0020*/ 	.byte	0x02, 0x4c
        /*0022*/ 	.byte	0x01
	.zero		1


	//----- nvinfo : EIATTR_MERCURY_ISA_VERSION
	.align		4
        /*0024*/ 	.byte	0x03, 0x5f
        /*0026*/ 	.short	0x0101


	//----- nvinfo : EIATTR_INT_WARP_WIDE_INSTR_OFFSETS
	.align		4
        /*0028*/ 	.byte	0x04, 0x31
        /*002a*/ 	.short	(.L_22 - .L_21)


	//   ....[0]....
.L_21:
        /*002c*/ 	.word	0x00000400


	//   ....[1]....
        /*0030*/ 	.word	0x00000420


	//   ....[2]....
        /*0034*/ 	.word	0x000004a0


	//   ....[3]....
        /*0038*/ 	.word	0x000004b0


	//   ....[4]....
        /*003c*/ 	.word	0x000004c0


	//   ....[5]....
        /*0040*/ 	.word	0x000004e0


	//   ....[6]....
        /*0044*/ 	.word	0x00000560


	//   ....[7]....
        /*0048*/ 	.word	0x00000580


	//----- nvinfo : EIATTR_COOP_GROUP_MASK_REGIDS
	.align		4
.L_22:
        /*004c*/ 	.byte	0x04, 0x29
        /*004e*/ 	.short	(.L_24 - .L_23)


	//   ....[0]....
.L_23:
        /*0050*/ 	.word	0xffffffff


	//   ....[1]....
        /*0054*/ 	.word	0xffffffff


	//   ....[2]....
        /*0058*/ 	.word	0xffffffff


	//   ....[3]....
        /*005c*/ 	.word	0xffffffff


	//   ....[4]....
        /*0060*/ 	.word	0xffffffff


	//   ....[5]....
        /*0064*/ 	.word	0xffffffff


	//----- nvinfo : EIATTR_COOP_GROUP_INSTR_OFFSETS
	.align		4
.L_24:
        /*0068*/ 	.byte	0x04, 0x28
        /*006a*/ 	.short	(.L_26 - .L_25)


	//   ....[0]....
.L_25:
        /*006c*/ 	.word	0x00000060


	//   ....[1]....
        /*0070*/ 	.word	0x00000070


	//   ....[2]....
        /*0074*/ 	.word	0x00000130


	//   ....[3]....
        /*0078*/ 	.word	0x000002a0


	//   ....[4]....
        /*007c*/ 	.word	0x000002e0


	//   ....[5]....
        /*0080*/ 	.word	0x00000320


	//----- nvinfo : EIATTR_REG_RECONFIG
	.align		4
.L_26:
        /*0084*/ 	.byte	0x01, 0x54
	.zero		2


	//----- nvinfo : EIATTR_MBARRIER_INSTR_OFFSETS
	.align		4
        /*0088*/ 	.byte	0x04, 0x39
        /*008a*/ 	.short	(.L_28 - .L_27)


	//   ....[0]....
.L_27:
        /*008c*/ 	.word	0x00000230
        /*0090*/ 	.word	0x000000ff
        /*0094*/ 	.word	0x00000000
        /*0098*/ 	.short	0x0100
        /*009a*/ 	.byte	0x08
	.zero		1


	//   ....[1]....
        /*009c*/ 	.word	0x00000240
        /*00a0*/ 	.word	0x000000ff
        /*00a4*/ 	.word	0x00000018
        /*00a8*/ 	.short	0x0100
        /*00aa*/ 	.byte	0x08
	.zero		1


	//   ....[2]....
        /*00ac*/ 	.word	0x00000250
        /*00b0*/ 	.word	0x000000ff
        /*00b4*/ 	.word	0x00000008
        /*00b8*/ 	.short	0x0100
        /*00ba*/ 	.byte	0x08
	.zero		1


	//   ....[3]....
        /*00bc*/ 	.word	0x00000260
        /*00c0*/ 	.word	0x000000ff
        /*00c4*/ 	.word	0x00000020
        /*00c8*/ 	.short	0x0100
        /*00ca*/ 	.byte	0x08
	.zero		1


	//   ....[4]....
        /*00cc*/ 	.word	0x00000270
        /*00d0*/ 	.word	0x000000ff
        /*00d4*/ 	.word	0x00000010
        /*00d8*/ 	.short	0x0100
        /*00da*/ 	.byte	0x08
	.zero		1


	//   ....[5]....
        /*00dc*/ 	.word	0x00000280
        /*00e0*/ 	.word	0x000000ff
        /*00e4*/ 	.word	0x00000028
        /*00e8*/ 	.short	0x0100
        /*00ea*/ 	.byte	0x08
	.zero		1


	//   ....[6]....
        /*00ec*/ 	.word	0x000005b0
        /*00f0*/ 	.word	0x000000ff
        /*00f4*/ 	.word	0x00000060
        /*00f8*/ 	.short	0x0100
        /*00fa*/ 	.byte	0x08
	.zero		1


	//   ....[7]....
        /*00fc*/ 	.word	0x00000600
        /*0100*/ 	.word	0x000000ff
        /*0104*/ 	.word	0x00000068
        /*0108*/ 	.short	0x0100
        /*010a*/ 	.byte	0x08
	.zero		1


	//   ....[8]....
        /*010c*/ 	.word	0x00000620
        /*0110*/ 	.word	0x000000ff
        /*0114*/ 	.word	0x00000040
        /*0118*/ 	.short	0x0100
        /*011a*/ 	.byte	0x09
	.zero		1


	//   ....[9]....
        /*011c*/ 	.word	0x00000630
        /*0120*/ 	.word	0x000000ff
        /*0124*/ 	.word	0x00000048
        /*0128*/ 	.short	0x0100
        /*012a*/ 	.byte	0x09
	.zero		1


	//   ....[10]....
        /*012c*/ 	.word	0x00000640
        /*0130*/ 	.word	0x000000ff
        /*0134*/ 	.word	0x00000050
        /*0138*/ 	.short	0x0100
        /*013a*/ 	.byte	0x09
	.zero		1


	//   ....[11]....
        /*013c*/ 	.word	0x00000650
        /*0140*/ 	.word	0x000000ff
        /*0144*/ 	.word	0x00000058
        /*0148*/ 	.short	0x0100
        /*014a*/ 	.byte	0x09
	.zero		1


	//   ....[12]....
        /*014c*/ 	.word	0x00001480
        /*0150*/ 	.word	0x000000ff
        /*0154*/ 	.word	0xfffffff8
        /*0158*/ 	.short	0x010a
        /*015a*/ 	.byte	0x0b
	.zero		1


	//   ....[13]....
        /*015c*/ 	.word	0x00001750
        /*0160*/ 	.word	0x000000ff
        /*0164*/ 	.word	0x00000000
        /*0168*/ 	.short	0x010a
        /*016a*/ 	.byte	0x06
	.zero		1


	//   ....[14]....
        /*016c*/ 	.word	0x00001790
        /*0170*/ 	.word	0x000000ff
        /*0174*/ 	.word	0x00000000
        /*0178*/ 	.short	0x010a
        /*017a*/ 	.byte	0x06
	.zero		1


	//   ....[15]....
        /*017c*/ 	.word	0x00001dc0
        /*0180*/ 	.word	0x000000ff
        /*0184*/ 	.word	0x00000000
        /*0188*/ 	.short	0x010a
        /*018a*/ 	.byte	0x10
	.zero		1


	//   ....[16]....
        /*018c*/ 	.word	0x00001e00
        /*0190*/ 	.word	0x000000ff
        /*0194*/ 	.word	0x00000000
        /*0198*/ 	.short	0x010a
        /*019a*/ 	.byte	0x10
	.zero		1


	//   ....[17]....
        /*019c*/ 	.word	0x000022a0
        /*01a0*/ 	.word	0x000000ff
        /*01a4*/ 	.word	0x00000000
        /*01a8*/ 	.short	0x0101
        /*01aa*/ 	.byte	0x08
	.zero		1


	//   ....[18]....
        /*01ac*/ 	.word	0x00002610
        /*01b0*/ 	.word	0x0000000f
        /*01b4*/ 	.word	0x00000000
        /*01b8*/ 	.short	0x0101
        /*01ba*/ 	.byte	0x17
	.zero		1


	//   ....[19]....
        /*01bc*/ 	.word	0x000026f0
        /*01c0*/ 	.word	0x000000ff
        /*01c4*/ 	.word	0x00000000
        /*01c8*/ 	.short	0x0101
        /*01ca*/ 	.byte	0x08
	.zero		1


	//   ....[20]....
        /*01cc*/ 	.word	0x000027a0
        /*01d0*/ 	.word	0x000000ff
        /*01d4*/ 	.word	0x00000008
        /*01d8*/ 	.short	0x010a
        /*01da*/ 	.byte	0x0b
	.zero		1


	//   ....[21]....
        /*01dc*/ 	.word	0x00005000
        /*01e0*/ 	.word	0x00000004
        /*01e4*/ 	.word	0x00000000
        /*01e8*/ 	.short	0x0101
        /*01ea*/ 	.byte	0x17
	.zero		1


	//   ....[22]....
        /*01ec*/ 	.word	0x000058e0
        /*01f0*/ 	.word	0x00000013
        /*01f4*/ 	.word	0x00000018
        /*01f8*/ 	.short	0x010a
        /*01fa*/ 	.byte	0x3f
	.zero		1


	//   ....[23]....
        /*01fc*/ 	.word	0x00005c30
        /*0200*/ 	.word	0x0000000a
        /*0204*/ 	.word	0x00000068
        /*0208*/ 	.short	0x0101
        /*020a*/ 	.byte	0x3f
	.zero		1


	//   ....[24]....
        /*020c*/ 	.word	0x00006390
        /*0210*/ 	.word	0x00000007
        /*0214*/ 	.word	0x00000000
        /*0218*/ 	.short	0x010a
        /*021a*/ 	.byte	0x3f
	.zero		1


	//   ....[25]....
        /*021c*/ 	.word	0x00006410
        /*0220*/ 	.word	0x00000006
        /*0224*/ 	.word	0x00000000
        /*0228*/ 	.short	0x010a
        /*022a*/ 	.byte	0x3f
	.zero		1


	//   ....[26]....
        /*022c*/ 	.word	0x000064a0
        /*0230*/ 	.word	0x00000003
        /*0234*/ 	.word	0x00000000
        /*0238*/ 	.short	0x010a
        /*023a*/ 	.byte	0x3f
	.zero		1


	//   ....[27]....
        /*023c*/ 	.word	0x00006510
        /*0240*/ 	.word	0x0000000f
        /*0244*/ 	.word	0xfffffff8
        /*0248*/ 	.short	0x010a
        /*024a*/ 	.byte	0x3f
	.zero		1


	//   ....[28]....
        /*024c*/ 	.word	0x00006570
        /*0250*/ 	.word	0x0000000f
        /*0254*/ 	.word	0x00000000
        /*0258*/ 	.short	0x010a
        /*025a*/ 	.byte	0x3f
	.zero		1


	//   ....[29]....
        /*025c*/ 	.word	0x000065d0
        /*0260*/ 	.word	0x00000010
        /*0264*/ 	.word	0x00000000
        /*0268*/ 	.short	0x010a
        /*026a*/ 	.byte	0x3f
	.zero		1


	//   ....[30]....
        /*026c*/ 	.word	0x00006630
        /*0270*/ 	.word	0x0000000f
        /*0274*/ 	.word	0x00000008
        /*0278*/ 	.short	0x010a
        /*027a*/ 	.byte	0x3f
	.zero		1


	//   ....[31]....
        /*027c*/ 	.word	0x00006700
        /*0280*/ 	.word	0x00000013
        /*0284*/ 	.word	0x00000018
        /*0288*/ 	.short	0x010a
        /*028a*/ 	.byte	0x3f
	.zero		1


	//   ....[32]....
        /*028c*/ 	.word	0x000067e0
        /*0290*/ 	.word	0x00000007
        /*0294*/ 	.word	0x00000000
        /*0298*/ 	.short	0x010a
        /*029a*/ 	.byte	0x3f
	.zero		1


	//   ....[33]....
        /*029c*/ 	.word	0x00006830
        /*02a0*/ 	.word	0x00000006
        /*02a4*/ 	.word	0x00000000
        /*02a8*/ 	.short	0x010a
        /*02aa*/ 	.byte	0x3f
	.zero		1


	//----- nvinfo : EIATTR_NUM_MBARRIERS
	.align		4
.L_28:
        /*02ac*/ 	.byte	0x03, 0x38
        /*02ae*/ 	.short	0x000c


	//----- nvinfo : EIATTR_EXIT_INSTR_OFFSETS
	.align		4
        /*02b0*/ 	.byte	0x04, 0x1c
        /*02b2*/ 	.short	(.L_30 - .L_29)


	//   ....[0]....
.L_29:
        /*02b4*/ 	.word	0x00001130


	//   ....[1]....
        /*02b8*/ 	.word	0x00001190


	//   ....[2]....
        /*02bc*/ 	.word	0x00005610


	//   ....[3]....
        /*02c0*/ 	.word	0x00005640


	//   ....[4]....
        /*02c4*/ 	.word	0x000064f0


	//----- nvinfo : EIATTR_MAX_THREADS
	.align		4
.L_30:
        /*02c8*/ 	.byte	0x04, 0x05
        /*02ca*/ 	.short	(.L_32 - .L_31)
.L_31:
        /*02cc*/ 	.word	0x00000180
        /*02d0*/ 	.word	0x00000001
        /*02d4*/ 	.word	0x00000001


	//----- nvinfo : EIATTR_CRS_STACK_SIZE
	.align		4
.L_32:
        /*02d8*/ 	.byte	0x04, 0x1e
        /*02da*/ 	.short	(.L_34 - .L_33)
.L_33:
        /*02dc*/ 	.word	0x00000000


	//----- nvinfo : EIATTR_CBANK_PARAM_SIZE
	.align		4
.L_34:
        /*02e0*/ 	.byte	0x03, 0x19
        /*02e2*/ 	.short	0x0470


	//----- nvinfo : EIATTR_PARAM_CBANK
	.align		4
        /*02e4*/ 	.byte	0x04, 0x0a
        /*02e6*/ 	.short	(.L_36 - .L_35)
	.align		4
.L_35:
        /*02e8*/ 	.word	index@(.nv.constant0._ZN7cutlass13device_kernelINS_4gemm6kernel13GemmUniversalIN4cute5tupleIJiiiiEEENS1_10collective13CollectiveMmaINS1_37MainloopSm90TmaGmmaWarpSpecializedFP8ILi3ENS5_IJNS4_1CILi1EEESB_SB_EEENS1_32KernelTmaWarpSpecializedPingpongEEENS5_IJNSA_ILi64EEESF_NSA_ILi128EEEEEENS_12float_e4m3_tENS5_IJlSB_lEEESI_SJ_NS4_8TiledMMAINS4_8MMA_AtomIJNS4_4SM904GMMA30MMA_64x64x32_F32E4M3E4M3_SS_TNILNSN_7ScaleInE1ELSP_1EEEEEENS4_6LayoutISC_NS5_IJNSA_ILi0EEEST_ST_EEEEENS5_IJNS4_10UnderscoreESW_SW_EEEEENS4_13SM90_TMA_LOADENS4_14ComposedLayoutINS4_7SwizzleILi3ELi4ELi3EEENS4_18smem_ptr_flag_bitsILi8EEENSS_INS5_IJNSA_ILi8EEESG_EEENS5_IJSG_SB_EEEEEEEvNS4_8identityESZ_S19_vS1A_EENS_8epilogue10collective6detail29Sm90TmaWarpSpecializedAdapterINS1D_15DefaultEpilogueISI_SJ_SJ_NS1C_6thread17LinearCombinationISI_Li1EffLNS1H_9ScaleType4KindE0ELNS_15FloatRoundStyleE2ESI_EENS1_15EpilogueDefaultEEEEEvvEEEEvNT_6ParamsE)
        /*02ec*/ 	.short	0x0210
        /*02ee*/ 	.short	0x0470


	//----- nvinfo : EIATTR_SW_WAR
	.align		4
.L_36:
        /*02f0*/ 	.byte	0x04, 0x36
        /*02f2*/ 	.short	(.L_38 - .L_37)
.L_37:
        /*02f4*/ 	.word	0x00000008
.L_38:


//--------------------- .nv.callgraph             --------------------------
	.section	.nv.callgraph,"",@"SHT_CUDA_CALLGRAPH"
	.align	4
	.sectionentsize	8
	.align		4
        /*0000*/ 	.word	0x00000000
	.align		4
        /*0004*/ 	.word	0xffffffff
	.align		4
        /*0008*/ 	.word	0x00000000
	.align		4
        /*000c*/ 	.word	0xfffffffe
	.align		4
        /*0010*/ 	.word	0x00000000
	.align		4
        /*0014*/ 	.word	0xfffffffd
	.align		4
        /*0018*/ 	.word	0x00000000
	.align		4
        /*001c*/ 	.word	0xfffffffc


//--------------------- .nv.constant4             --------------------------
	.section	.nv.constant4,"a",@progbits
	.align	8
	.align		8
.nv.constant4:
        /*0000*/ 	.dword	_ZN39_INTERNAL_ab878f9e_4_k_cu_5d6a3061_28994cuda3std3__45__cpo5beginE
	.align		8
        /*0008*/ 	.dword	_ZN39_INTERNAL_ab878f9e_4_k_cu_5d6a3061_28994cuda3std3__45__cpo3endE
	.align		8
        /*0010*/ 	.dword	_ZN39_INTERNAL_ab878f9e_4_k_cu_5d6a3061_28994cuda3std3__45__cpo6cbeginE
	.align		8
        /*0018*/ 	.dword	_ZN39_INTERNAL_ab878f9e_4_k_cu_5d6a3061_28994cuda3std3__45__cpo4cendE
	.align		8
        /*0020*/ 	.dword	_ZN39_INTERNAL_ab878f9e_4_k_cu_5d6a3061_28994cuda3std3__441_GLOBAL__N__ab878f9e_4_k_cu_5d6a3061_28996ignoreE
	.align		8
        /*0028*/ 	.dword	_ZN39_INTERNAL_ab878f9e_4_k_cu_5d6a3061_28994cuda3std3__419piecewise_constructE
	.align		8
        /*0030*/ 	.dword	_ZN39_INTERNAL_ab878f9e_4_k_cu_5d6a3061_28994cuda3std3__48in_placeE
	.align		8
        /*0038*/ 	.dword	_ZN39_INTERNAL_ab878f9e_4_k_cu_5d6a3061_28994cuda3std6ranges3__45__cpo4swapE
	.align		8
        /*0040*/ 	.dword	_ZN39_INTERNAL_ab878f9e_4_k_cu_5d6a3061_28994cuda3std6ranges3__45__cpo9iter_moveE
	.align		8
        /*0048*/ 	.dword	_ZN39_INTERNAL_ab878f9e_4_k_cu_5d6a3061_28994cute7productE
	.align		8
        /*0050*/ 	.dword	_ZN39_INTERNAL_ab878f9e_4_k_cu_5d6a3061_28994cute1_E


//--------------------- .text._ZN7cutlass13device_kernelINS_4gemm6kernel13GemmUniversalIN4cute5tupleIJiiiiEEENS1_10collective13CollectiveMmaINS1_37MainloopSm90TmaGmmaWarpSpecializedFP8ILi3ENS5_IJNS4_1CILi1EEESB_SB_EEENS1_32KernelTmaWarpSpecializedPingpongEEENS5_IJNSA_ILi64EEESF_NSA_ILi128EEEEEENS_12float_e4m3_tENS5_IJlSB_lEEESI_SJ_NS4_8TiledMMAINS4_8MMA_AtomIJNS4_4SM904GMMA30MMA_64x64x32_F32E4M3E4M3_SS_TNILNSN_7ScaleInE1ELSP_1EEEEEENS4_6LayoutISC_NS5_IJNSA_ILi0EEEST_ST_EEEEENS5_IJNS4_10UnderscoreESW_SW_EEEEENS4_13SM90_TMA_LOADENS4_14ComposedLayoutINS4_7SwizzleILi3ELi4ELi3EEENS4_18smem_ptr_flag_bitsILi8EEENSS_INS5_IJNSA_ILi8EEESG_EEENS5_IJSG_SB_EEEEEEEvNS4_8identityESZ_S19_vS1A_EENS_8epilogue10collective6detail29Sm90TmaWarpSpecializedAdapterINS1D_15DefaultEpilogueISI_SJ_SJ_NS1C_6thread17LinearCombinationISI_Li1EffLNS1H_9ScaleType4KindE0ELNS_15FloatRoundStyleE2ESI_EENS1_15EpilogueDefaultEEEEEvvEEEEvNT_6ParamsE --------------------------
	.section	.text._ZN7cutlass13device_kernelINS_4gemm6kernel13GemmUniversalIN4cute5tupleIJiiiiEEENS1_10collective13CollectiveMmaINS1_37MainloopSm90TmaGmmaWarpSpecializedFP8ILi3ENS5_IJNS4_1CILi1EEESB_SB_EEENS1_32KernelTmaWarpSpecializedPingpongEEENS5_IJNSA_ILi64EEESF_NSA_ILi128EEEEEENS_12float_e4m3_tENS5_IJlSB_lEEESI_SJ_NS4_8TiledMMAINS4_8MMA_AtomIJNS4_4SM904GMMA30MMA_64x64x32_F32E4M3E4M3_SS_TNILNSN_7ScaleInE1ELSP_1EEEEEENS4_6LayoutISC_NS5_IJNSA_ILi0EEEST_ST_EEEEENS5_IJNS4_10UnderscoreESW_SW_EEEEENS4_13SM90_TMA_LOADENS4_14ComposedLayoutINS4_7SwizzleILi3ELi4ELi3EEENS4_18smem_ptr_flag_bitsILi8EEENSS_INS5_IJNSA_ILi8EEESG_EEENS5_IJSG_SB_EEEEEEEvNS4_8identityESZ_S19_vS1A_EENS_8epilogue10collective6detail29Sm90TmaWarpSpecializedAdapterINS1D_15DefaultEpilogueISI_SJ_SJ_NS1C_6thread17LinearCombinationISI_Li1EffLNS1H_9ScaleType4KindE0ELNS_15FloatRoundStyleE2ESI_EENS1_15EpilogueDefaultEEEEEvvEEEEvNT_6ParamsE,"ax",@progbits
	.align	128
.text._ZN7cutlass13device_kernelINS_4gemm6kernel13GemmUniversalIN4cute5tupleIJiiiiEEENS1_10collective13CollectiveMmaINS1_37MainloopSm90TmaGmmaWarpSpecializedFP8ILi3ENS5_IJNS4_1CILi1EEESB_SB_EEENS1_32KernelTmaWarpSpecializedPingpongEEENS5_IJNSA_ILi64EEESF_NSA_ILi128EEEEEENS_12float_e4m3_tENS5_IJlSB_lEEESI_SJ_NS4_8TiledMMAINS4_8MMA_AtomIJNS4_4SM904GMMA30MMA_64x64x32_F32E4M3E4M3_SS_TNILNSN_7ScaleInE1ELSP_1EEEEEENS4_6LayoutISC_NS5_IJNSA_ILi0EEEST_ST_EEEEENS5_IJNS4_10UnderscoreESW_SW_EEEEENS4_13SM90_TMA_LOADENS4_14ComposedLayoutINS4_7SwizzleILi3ELi4ELi3EEENS4_18smem_ptr_flag_bitsILi8EEENSS_INS5_IJNSA_ILi8EEESG_EEENS5_IJSG_SB_EEEEEEEvNS4_8identityESZ_S19_vS1A_EENS_8epilogue10collective6detail29Sm90TmaWarpSpecializedAdapterINS1D_15DefaultEpilogueISI_SJ_SJ_NS1C_6thread17LinearCombinationISI_Li1EffLNS1H_9ScaleType4KindE0ELNS_15FloatRoundStyleE2ESI_EENS1_15EpilogueDefaultEEEEEvvEEEEvNT_6ParamsE:
        .type           _ZN7cutlass13device_kernelINS_4gemm6kernel13GemmUniversalIN4cute5tupleIJiiiiEEENS1_10collective13CollectiveMmaINS1_37MainloopSm90TmaGmmaWarpSpecializedFP8ILi3ENS5_IJNS4_1CILi1EEESB_SB_EEENS1_32KernelTmaWarpSpecializedPingpongEEENS5_IJNSA_ILi64EEESF_NSA_ILi128EEEEEENS_12float_e4m3_tENS5_IJlSB_lEEESI_SJ_NS4_8TiledMMAINS4_8MMA_AtomIJNS4_4SM904GMMA30MMA_64x64x32_F32E4M3E4M3_SS_TNILNSN_7ScaleInE1ELSP_1EEEEEENS4_6LayoutISC_NS5_IJNSA_ILi0EEEST_ST_EEEEENS5_IJNS4_10UnderscoreESW_SW_EEEEENS4_13SM90_TMA_LOADENS4_14ComposedLayoutINS4_7SwizzleILi3ELi4ELi3EEENS4_18smem_ptr_flag_bitsILi8EEENSS_INS5_IJNSA_ILi8EEESG_EEENS5_IJSG_SB_EEEEEEEvNS4_8identityESZ_S19_vS1A_EENS_8epilogue10collective6detail29Sm90TmaWarpSpecializedAdapterINS1D_15DefaultEpilogueISI_SJ_SJ_NS1C_6thread17LinearCombinationISI_Li1EffLNS1H_9ScaleType4KindE0ELNS_15FloatRoundStyleE2ESI_EENS1_15EpilogueDefaultEEEEEvvEEEEvNT_6ParamsE,@function
        .size           _ZN7cutlass13device_kernelINS_4gemm6kernel13GemmUniversalIN4cute5tupleIJiiiiEEENS1_10collective13CollectiveMmaINS1_37MainloopSm90TmaGmmaWarpSpecializedFP8ILi3ENS5_IJNS4_1CILi1EEESB_SB_EEENS1_32KernelTmaWarpSpecializedPingpongEEENS5_IJNSA_ILi64EEESF_NSA_ILi128EEEEEENS_12float_e4m3_tENS5_IJlSB_lEEESI_SJ_NS4_8TiledMMAINS4_8MMA_AtomIJNS4_4SM904GMMA30MMA_64x64x32_F32E4M3E4M3_SS_TNILNSN_7ScaleInE1ELSP_1EEEEEENS4_6LayoutISC_NS5_IJNSA_ILi0EEEST_ST_EEEEENS5_IJNS4_10UnderscoreESW_SW_EEEEENS4_13SM90_TMA_LOADENS4_14ComposedLayoutINS4_7SwizzleILi3ELi4ELi3EEENS4_18smem_ptr_flag_bitsILi8EEENSS_INS5_IJNSA_ILi8EEESG_EEENS5_IJSG_SB_EEEEEEEvNS4_8identityESZ_S19_vS1A_EENS_8epilogue10collective6detail29Sm90TmaWarpSpecializedAdapterINS1D_15DefaultEpilogueISI_SJ_SJ_NS1C_6thread17LinearCombinationISI_Li1EffLNS1H_9ScaleType4KindE0ELNS_15FloatRoundStyleE2ESI_EENS1_15EpilogueDefaultEEEEEvvEEEEvNT_6ParamsE,(.L_x_138 - _ZN7cutlass13device_kernelINS_4gemm6kernel13GemmUniversalIN4cute5tupleIJiiiiEEENS1_10collective13CollectiveMmaINS1_37MainloopSm90TmaGmmaWarpSpecializedFP8ILi3ENS5_IJNS4_1CILi1EEESB_SB_EEENS1_32KernelTmaWarpSpecializedPingpongEEENS5_IJNSA_ILi64EEESF_NSA_ILi128EEEEEENS_12float_e4m3_tENS5_IJlSB_lEEESI_SJ_NS4_8TiledMMAINS4_8MMA_AtomIJNS4_4SM904GMMA30MMA_64x64x32_F32E4M3E4M3_SS_TNILNSN_7ScaleInE1ELSP_1EEEEEENS4_6LayoutISC_NS5_IJNSA_ILi0EEEST_ST_EEEEENS5_IJNS4_10UnderscoreESW_SW_EEEEENS4_13SM90_TMA_LOADENS4_14ComposedLayoutINS4_7SwizzleILi3ELi4ELi3EEENS4_18smem_ptr_flag_bitsILi8EEENSS_INS5_IJNSA_ILi8EEESG_EEENS5_IJSG_SB_EEEEEEEvNS4_8identityESZ_S19_vS1A_EENS_8epilogue10collective6detail29Sm90TmaWarpSpecializedAdapterINS1D_15DefaultEpilogueISI_SJ_SJ_NS1C_6thread17LinearCombinationISI_Li1EffLNS1H_9ScaleType4KindE0ELNS_15FloatRoundStyleE2ESI_EENS1_15EpilogueDefaultEEEEEvvEEEEvNT_6ParamsE)
        .other          _ZN7cutlass13device_kernelINS_4gemm6kernel13GemmUniversalIN4cute5tupleIJiiiiEEENS1_10collective13CollectiveMmaINS1_37MainloopSm90TmaGmmaWarpSpecializedFP8ILi3ENS5_IJNS4_1CILi1EEESB_SB_EEENS1_32KernelTmaWarpSpecializedPingpongEEENS5_IJNSA_ILi64EEESF_NSA_ILi128EEEEEENS_12float_e4m3_tENS5_IJlSB_lEEESI_SJ_NS4_8TiledMMAINS4_8MMA_AtomIJNS4_4SM904GMMA30MMA_64x64x32_F32E4M3E4M3_SS_TNILNSN_7ScaleInE1ELSP_1EEEEEENS4_6LayoutISC_NS5_IJNSA_ILi0EEEST_ST_EEEEENS5_IJNS4_10UnderscoreESW_SW_EEEEENS4_13SM90_TMA_LOADENS4_14ComposedLayoutINS4_7SwizzleILi3ELi4ELi3EEENS4_18smem_ptr_flag_bitsILi8EEENSS_INS5_IJNSA_ILi8EEESG_EEENS5_IJSG_SB_EEEEEEEvNS4_8identityESZ_S19_vS1A_EENS_8epilogue10collective6detail29Sm90TmaWarpSpecializedAdapterINS1D_15DefaultEpilogueISI_SJ_SJ_NS1C_6thread17LinearCombinationISI_Li1EffLNS1H_9ScaleType4KindE0ELNS_15FloatRoundStyleE2ESI_EENS1_15EpilogueDefaultEEEEEvvEEEEvNT_6ParamsE,@"STO_CUDA_ENTRY STV_DEFAULT"
_ZN7cutlass13device_kernelINS_4gemm6kernel13GemmUniversalIN4cute5tupleIJiiiiEEENS1_10collective13CollectiveMmaINS1_37MainloopSm90TmaGmmaWarpSpecializedFP8ILi3ENS5_IJNS4_1CILi1EEESB_SB_EEENS1_32KernelTmaWarpSpecializedPingpongEEENS5_IJNSA_ILi64EEESF_NSA_ILi128EEEEEENS_12float_e4m3_tENS5_IJlSB_lEEESI_SJ_NS4_8TiledMMAINS4_8MMA_AtomIJNS4_4SM904GMMA30MMA_64x64x32_F32E4M3E4M3_SS_TNILNSN_7ScaleInE1ELSP_1EEEEEENS4_6LayoutISC_NS5_IJNSA_ILi0EEEST_ST_EEEEENS5_IJNS4_10UnderscoreESW_SW_EEEEENS4_13SM90_TMA_LOADENS4_14ComposedLayoutINS4_7SwizzleILi3ELi4ELi3EEENS4_18smem_ptr_flag_bitsILi8EEENSS_INS5_IJNSA_ILi8EEESG_EEENS5_IJSG_SB_EEEEEEEvNS4_8identityESZ_S19_vS1A_EENS_8epilogue10collective6detail29Sm90TmaWarpSpecializedAdapterINS1D_15DefaultEpilogueISI_SJ_SJ_NS1C_6thread17LinearCombinationISI_Li1EffLNS1H_9ScaleType4KindE0ELNS_15FloatRoundStyleE2ESI_EENS1_15EpilogueDefaultEEEEEvvEEEEvNT_6ParamsE:
[----:B------:R-:W-:Y:S01]  /*0000*/  LDC R1, c[0x0][0x28] ;  /* 0x00000a00ff017b82 */ /* 0x000fe20000000800 */
[----:B------:R-:W0:Y:S01]  /*0010*/  S2R R11, SR_TID.X ;  /* 0x00000000000b7919 */ /* 0x000e220000002100 */
[----:B------:R-:W-:Y:S01]  /*0020*/  ELECT P0, URZ, PT ;  /* 0x00000000003f782f */ /* 0x000fe20003800000 */
[----:B------:R-:W-:Y:S01]  /*0030*/  BSSY B0, `(.L_x_0) ;  /* 0x000000f000007945 */ /* 0x000fe20003800000 */
[--C-:B0-----:R-:W-:Y:S02]  /*0040*/  SHF.R.U32.HI R0, RZ, 0x5, R11.reuse ;  /* 0x00000005ff007819 */ /* 0x101fe4000001160b */
[----:B------:R-:W-:-:S03]  /*0050*/  SHF.R.U32.HI R4, RZ, 0x7, R11 ;  /* 0x00000007ff047819 */ /* 0x000fc6000001160b */
[----:B------:R-:W0:Y:S04]  /*0060*/  SHFL.IDX PT, R2, R0, RZ, 0x1f ;  /* 0x00001fff00027589 */ /* 0x000e2800000e0000 */
[----:B------:R1:W2:Y:S01]  /*0070*/  SHFL.IDX PT, R5, R4, RZ, 0x1f ;  /* 0x00001fff04057589 */ /* 0x0002a200000e0000 */
[----:B0-----:R-:W-:-:S13]  /*0080*/  ISETP.NE.OR P0, PT, R2, RZ, !P0 ;  /* 0x000000ff0200720c */ /* 0x001fda0004705670 */
[----:B-12---:R-:W-:Y:S05]  /*0090*/  @P0 BRA `(.L_x_1) ;  /* 0x0000000000200947 */ /* 0x006fea0003800000 */
[----:B------:R-:W-:Y:S02]  /*00a0*/  ULDC.64 UR4, c[0x0][0x198] ;  /* 0x0000660000047ab9 */ /* 0x000fe40000000a00 */
[----:B------:R-:W-:Y:S02]  /*00b0*/  UIADD3 UR6, UP0, UR4, 0xf0, URZ ;  /* 0x000000f004067890 */ /* 0x000fe4000ff1e03f */
[----:B------:R-:W-:Y:S02]  /*00c0*/  UIADD3 UR4, UP1, UR4, 0x1f0, URZ ;  /* 0x000001f004047890 */ /* 0x000fe4000ff3e03f */
[----:B------:R-:W-:Y:S02]  /*00d0*/  UIADD3.X UR7, URZ, UR5, URZ, UP0, !UPT ;  /* 0x000000053f077290 */ /* 0x000fe400087fe43f */
[----:B------:R-:W-:-:S07]  /*00e0*/  UIADD3.X UR5, URZ, UR5, URZ, UP1, !UPT ;  /* 0x000000053f057290 */ /* 0x000fce0008ffe43f */
[----:B------:R0:W-:Y:S02]  /*00f0*/  UTMACCTL.PF [UR6] ;  /* 0x00000000060079b9 */ /* 0x0001e40008040000 */
[----:B------:R0:W-:Y:S02]  /*0100*/  UTMACCTL.PF [UR4] ;  /* 0x00000000040079b9 */ /* 0x0001e40008040000 */
[----:B0-----:R-:W-:Y:S01]  /*0110*/  NOP ;  /* 0x0000000000007918 */ /* 0x001fe20000000000 */
.L_x_1:
[----:B------:R-:W-:Y:S05]  /*0120*/  BSYNC B0 ;  /* 0x0000000000007941 */ /* 0x000fea0003800000 */
.L_x_0:
[----:B------:R-:W0:Y:S02]  /*0130*/  SHFL.IDX PT, R3, R0, RZ, 0x1f ;  /* 0x00001fff00037589 */ /* 0x000e2400000e0000 */
[----:B0-----:R-:W-:-:S13]  /*0140*/  ISETP.NE.AND P0, PT, R3, RZ, PT ;  /* 0x000000ff0300720c */ /* 0x001fda0003f05270 */
[----:B------:R-:W-:Y:S05]  /*0150*/  @P0 BRA `(.L_x_2) ;  /* 0x0000000000500947 */ /* 0x000fea0003800000 */
[----:B------:R-:W0:Y:S01]  /*0160*/  S2UR UR8, SR_CgaCtaId ;  /* 0x00000000000879c3 */ /* 0x000e220000008800 */
[----:B------:R-:W-:Y:S01]  /*0170*/  UMOV UR4, 0x400 ;  /* 0x0000040000047882 */ /* 0x000fe20000000000 */
[----:B------:R-:W-:Y:S01]  /*0180*/  UMOV UR5, 0x1 ;  /* 0x0000000100057882 */ /* 0x000fe20000000000 */
[----:B------:R-:W-:Y:S01]  /*0190*/  UMOV UR6, 0x80 ;  /* 0x0000008000067882 */ /* 0x000fe20000000000 */
[----:B------:R-:W-:Y:S01]  /*01a0*/  ELECT P0, URZ, PT ;  /* 0x00000000003f782f */ /* 0x000fe20003800000 */
[----:B------:R-:W-:-:S04]  /*01b0*/  UIADD3 UR6, -UR6, 0x100000, URZ ;  /* 0x0010000006067890 */ /* 0x000fc8000fffe13f */
[----:B------:R-:W-:Y:S02]  /*01c0*/  USHF.L.U32 UR7, UR6, 0xb, URZ ;  /* 0x0000000b06077899 */ /* 0x000fe4000800063f */
[----:B------:R-:W-:Y:S02]  /*01d0*/  USHF.L.U32 UR6, UR6, 0x1, URZ ;  /* 0x0000000106067899 */ /* 0x000fe4000800063f */
[----:B0-----:R-:W-:Y:S02]  /*01e0*/  ULEA UR8, UR8, UR4, 0x18 ;  /* 0x0000000408087291 */ /* 0x001fe4000f8ec03f */
[----:B------:R-:W-:-:S04]  /*01f0*/  UIADD3 UR4, -UR5, 0x100000, URZ ;  /* 0x0010000005047890 */ /* 0x000fc8000fffe13f */
[----:B------:R-:W-:Y:S02]  /*0200*/  USHF.L.U32 UR5, UR4, 0xb, URZ ;  /* 0x0000000b04057899 */ /* 0x000fe4000800063f */
[----:B------:R-:W-:Y:S01]  /*0210*/  USHF.L.U32 UR4, UR4, 0x1, URZ ;  /* 0x0000000104047899 */ /* 0x000fe2000800063f */
[----:B------:R-:W0:Y:S11]  /*0220*/  FENCE.VIEW.ASYNC.S ;  /* 0x00000000000073c6 */ /* 0x000e360000000000 */
[----:B0-----:R0:W1:Y:S01]  /*0230*/  SYNCS.EXCH.64 URZ, [UR8], UR4 ;  /* 0x00000004083f75b2 */ /* 0x0010620008000100 */
[----:B------:R0:W2:Y:S01]  /*0240*/  SYNCS.EXCH.64 URZ, [UR8+0x18], UR6 ;  /* 0x00001806083f75b2 */ /* 0x0000a20008000100 */
[----:B------:R0:W3:Y:S01]  /*0250*/  SYNCS.EXCH.64 URZ, [UR8+0x8], UR4 ;  /* 0x00000804083f75b2 */ /* 0x0000e20008000100 */
[----:B------:R0:W4:Y:S01]  /*0260*/  SYNCS.EXCH.64 URZ, [UR8+0x20], UR6 ;  /* 0x00002006083f75b2 */ /* 0x0001220008000100 */
[----:B------:R0:W0:Y:S01]  /*0270*/  SYNCS.EXCH.64 URZ, [UR8+0x10], UR4 ;  /* 0x00001004083f75b2 */ /* 0x0000220008000100 */
[----:B------:R0:W0:Y:S01]  /*0280*/  SYNCS.EXCH.64 URZ, [UR8+0x28], UR6 ;  /* 0x00002806083f75b2 */ /* 0x0000220008000100 */
[----:B------:R-:W-:Y:S01]  /*0290*/  NOP ;  /* 0x0000000000007918 */ /* 0x000fe20000000000 */
.L_x_2:
[----:B------:R-:W5:Y:S01]  /*02a0*/  SHFL.IDX PT, R6, R0, RZ, 0x1f ;  /* 0x00001fff00067589 */ /* 0x000f6200000e0000 */
[----:B------:R-:W-:Y:S01]  /*02b0*/  ELECT P0, URZ, PT ;  /* 0x00000000003f782f */ /* 0x000fe20003800000 */
[----:B------:R-:W-:Y:S01]  /*02c0*/  NOP ;  /* 0x0000000000007918 */ /* 0x000fe20000000000 */
[----:B------:R-:W-:Y:S01]  /*02d0*/  ELECT P1, URZ, PT ;  /* 0x00000000003f782f */ /* 0x000fe20003820000 */
[----:B------:R1:W2:Y:S01]  /*02e0*/  SHFL.IDX PT, R3, R0, RZ, 0x1f ;  /* 0x00001fff00037589 */ /* 0x0002a200000e0000 */
[----:B0-----:R-:W-:Y:S01]  /*02f0*/  UMOV UR4, 0x20 ;  /* 0x0000002000047882 */ /* 0x001fe20000000000 */
[----:B------:R-:W-:Y:S01]  /*0300*/  UMOV UR11, 0x80 ;  /* 0x00000080000b7882 */ /* 0x000fe20000000000 */
[----:B------:R-:W-:Y:S01]  /*0310*/  ULDC.64 UR12, c[0x0][0x598] ;  /* 0x00016600000c7ab9 */ /* 0x000fe20000000a00 */
[----:B------:R-:W0:Y:S01]  /*0320*/  SHFL.IDX PT, R4, R4, RZ, 0x1f ;  /* 0x00001fff04047589 */ /* 0x000e2200000e0000 */
[----:B------:R-:W-:Y:S01]  /*0330*/  NOP ;  /* 0x0000000000007918 */ /* 0x000fe20000000000 */
[----:B------:R-:W-:Y:S01]  /*0340*/  VIADD R33, R5, 0xffffffff ;  /* 0xffffffff05217836 */ /* 0x000fe20000000000 */
[----:B------:R-:W-:Y:S01]  /*0350*/  ULDC.64 UR20, c[0x0][0x208] ;  /* 0x0000820000147ab9 */ /* 0x000fe20000000a00 */
[----:B-1----:R-:W-:-:S02]  /*0360*/  SHF.R.S32.HI R0, RZ, 0x1f, R11 ;  /* 0x0000001fff007819 */ /* 0x002fc4000001140b */
[----:B------:R-:W-:Y:S02]  /*0370*/  ISETP.NE.AND P2, PT, R5, RZ, PT ;  /* 0x000000ff0500720c */ /* 0x000fe40003f45270 */
[----:B------:R-:W-:Y:S02]  /*0380*/  LEA.HI R0, R0, R11, RZ, 0x7 ;  /* 0x0000000b00007211 */ /* 0x000fe400078f38ff */
[----:B------:R-:W-:Y:S02]  /*0390*/  ISETP.GE.U32.AND P3, PT, R33, 0x2, PT ;  /* 0x000000022100780c */ /* 0x000fe40003f66070 */
[----:B------:R-:W-:Y:S02]  /*03a0*/  LOP3.LUT R0, R0, 0xffffff80, RZ, 0xc0, !PT ;  /* 0xffffff8000007812 */ /* 0x000fe400078ec0ff */
[----:B-----5:R-:W-:-:S03]  /*03b0*/  ISETP.NE.OR P0, PT, R6, RZ, !P0 ;  /* 0x000000ff0600720c */ /* 0x020fc60004705670 */
[----:B------:R-:W-:Y:S01]  /*03c0*/  IMAD.IADD R10, R11, 0x1, -R0 ;  /* 0x000000010b0a7824 */ /* 0x000fe200078e0a00 */
[----:B--2---:R-:W-:Y:S02]  /*03d0*/  ISETP.NE.OR P1, PT, R3, RZ, !P1 ;  /* 0x000000ff0300720c */ /* 0x004fe40004f25670 */
[----:B------:R-:W-:-:S04]  /*03e0*/  SHF.R.S32.HI R3, RZ, 0x1f, R2 ;  /* 0x0000001fff037819 */ /* 0x000fc80000011402 */
[----:B------:R-:W-:-:S03]  /*03f0*/  LEA.HI R3, R3, R2, RZ, 0x2 ;  /* 0x0000000203037211 */ /* 0x000fc600078f10ff */
[----:B------:R-:W-:Y:S01]  /*0400*/  VOTEU.ALL UP0, P0 ;  /* 0x00000000003f7886 */ /* 0x000fe20000000000 */
[----:B------:R-:W-:-:S03]  /*0410*/  LOP3.LUT R3, R3, 0xfffffffc, RZ, 0xc0, !PT ;  /* 0xfffffffc03037812 */ /* 0x000fc600078ec0ff */
[----:B------:R-:W-:Y:S01]  /*0420*/  VOTEU.ALL UP1, P1 ;  /* 0x00000000003f7886 */ /* 0x000fe20000820000 */
[----:B------:R-:W1:Y:S01]  /*0430*/  @!UP0 S2UR UR7, SR_CgaCtaId ;  /* 0x00000000000789c3 */ /* 0x000e620000008800 */
[----:B------:R-:W-:Y:S01]  /*0440*/  @!UP0 UMOV UR6, 0x400 ;  /* 0x0000040000068882 */ /* 0x000fe20000000000 */
[----:B------:R-:W-:-:S04]  /*0450*/  @!UP0 UIADD3 UR4, -UR4, 0x100000, URZ ;  /* 0x0010000004048890 */ /* 0x000fc8000fffe13f */
[----:B------:R-:W-:Y:S02]  /*0460*/  @!UP0 USHF.L.U32 UR5, UR4, 0xb, URZ ;  /* 0x0000000b04058899 */ /* 0x000fe4000800063f */
[----:B------:R-:W-:Y:S01]  /*0470*/  @!UP0 USHF.L.U32 UR4, UR4, 0x1, URZ ;  /* 0x0000000104048899 */ /* 0x000fe2000800063f */
[----:B------:R-:W-:Y:S01]  /*0480*/  IMAD.IADD R20, R2, 0x1, -R3 ;  /* 0x0000000102147824 */ /* 0x000fe200078e0a03 */
[----:B------:R-:W-:Y:S01]  /*0490*/  @!UP1 UMOV UR9, 0x400 ;  /* 0x0000040000099882 */ /* 0x000fe20000000000 */
[----:B------:R-:W-:Y:S01]  /*04a0*/  VOTEU.ALL UP2, P1 ;  /* 0x00000000003f7886 */ /* 0x000fe20000840000 */
[----:B------:R-:W-:Y:S01]  /*04b0*/  VOTEU.ALL UP3, P1 ;  /* 0x00000000003f7886 */ /* 0x000fe20000860000 */
[----:B------:R-:W-:Y:S01]  /*04c0*/  VOTEU.ALL UP4, P1 ;  /* 0x00000000003f7886 */ /* 0x000fe20000880000 */
[----:B------:R-:W2:Y:S01]  /*04d0*/  @!UP1 S2UR UR10, SR_CgaCtaId ;  /* 0x00000000000a99c3 */ /* 0x000ea20000008800 */
[----:B------:R-:W-:Y:S01]  /*04e0*/  VOTEU.ALL UP5, P1 ;  /* 0x00000000003f7886 */ /* 0x000fe200008a0000 */
[----:B------:R-:W-:-:S04]  /*04f0*/  ISETP.NE.U32.AND P1, PT, RZ, UR12, PT ;  /* 0x0000000cff007c0c */ /* 0x000fc8000bf25070 */
[----:B------:R-:W-:Y:S01]  /*0500*/  ISETP.NE.AND.EX P1, PT, RZ, UR13, PT, P1 ;  /* 0x0000000dff007c0c */ /* 0x000fe2000bf25310 */
[----:B-1----:R-:W-:Y:S02]  /*0510*/  @!UP0 ULEA UR8, UR7, UR6, 0x18 ;  /* 0x0000000607088291 */ /* 0x002fe4000f8ec03f */
[----:B------:R-:W-:-:S04]  /*0520*/  @!UP1 UIADD3 UR6, -UR11, 0x100000, URZ ;  /* 0x001000000b069890 */ /* 0x000fc8000fffe13f */
[----:B------:R-:W-:Y:S02]  /*0530*/  @!UP1 USHF.L.U32 UR7, UR6, 0xb, URZ ;  /* 0x0000000b06079899 */ /* 0x000fe4000800063f */
[----:B------:R-:W-:Y:S01]  /*0540*/  @!UP1 USHF.L.U32 UR6, UR6, 0x1, URZ ;  /* 0x0000000106069899 */ /* 0x000fe2000800063f */
[----:B0-----:R-:W-:Y:S01]  /*0550*/  R2UR UR11, R4 ;  /* 0x00000000040b72ca */ /* 0x001fe200000e0000 */
[----:B------:R-:W-:Y:S01]  /*0560*/  VOTEU.ALL UP0, P0 ;  /* 0x00000000003f7886 */ /* 0x000fe20000000000 */
[----:B--2---:R-:W-:Y:S01]  /*0570*/  @!UP1 ULEA UR9, UR10, UR9, 0x18 ;  /* 0x000000090a099291 */ /* 0x004fe2000f8ec03f */
[----:B------:R-:W-:Y:S01]  /*0580*/  VOTEU.ALL UP1, P0 ;  /* 0x00000000003f7886 */ /* 0x000fe20000020000 */
[C---:B------:R-:W-:Y:S01]  /*0590*/  ISETP.NE.AND P0, PT, R20.reuse, 0x3, PT ;  /* 0x000000031400780c */ /* 0x040fe20003f05270 */
[----:B------:R-:W0:Y:S02]  /*05a0*/  FENCE.VIEW.ASYNC.S ;  /* 0x00000000000073c6 */ /* 0x000e240000000000 */
[----:B0-----:R0:W3:Y:S01]  /*05b0*/  @!UP0 SYNCS.EXCH.64 URZ, [UR8+0x60], UR4 ;  /* 0x00006004083f85b2 */ /* 0x0010e20008000100 */
[----:B------:R-:W-:-:S04]  /*05c0*/  ISETP.EQ.OR P0, PT, R20, RZ, !P0 ;  /* 0x000000ff1400720c */ /* 0x000fc80004702670 */
[----:B------:R-:W-:-:S04]  /*05d0*/  ISETP.EQ.AND P0, PT, R5, RZ, P0 ;  /* 0x000000ff0500720c */ /* 0x000fc80000702270 */
[----:B------:R-:W-:-:S04]  /*05e0*/  SEL R7, RZ, 0x1, !P0 ;  /* 0x00000001ff077807 */ /* 0x000fc80004000000 */
[----:B------:R-:W-:Y:S01]  /*05f0*/  SEL R7, R7, 0x2, P3 ;  /* 0x0000000207077807 */ /* 0x000fe20001800000 */
[----:B------:R0:W3:Y:S01]  /*0600*/  @!UP1 SYNCS.EXCH.64 URZ, [UR8+0x68], UR4 ;  /* 0x00006804083f95b2 */ /* 0x0000e20008000100 */
[----:B------:R-:W-:Y:S01]  /*0610*/  NOP ;  /* 0x0000000000007918 */ /* 0x000fe20000000000 */
[----:B------:R0:W3:Y:S01]  /*0620*/  @!UP2 SYNCS.EXCH.64 URZ, [UR9+0x40], UR6 ;  /* 0x00004006093fa5b2 */ /* 0x0000e20008000100 */
[----:B------:R0:W3:Y:S01]  /*0630*/  @!UP3 SYNCS.EXCH.64 URZ, [UR9+0x48], UR6 ;  /* 0x00004806093fb5b2 */ /* 0x0000e20008000100 */
[----:B------:R0:W3:Y:S01]  /*0640*/  @!UP4 SYNCS.EXCH.64 URZ, [UR9+0x50], UR6 ;  /* 0x00005006093fc5b2 */ /* 0x0000e20008000100 */
[----:B------:R0:W3:Y:S01]  /*0650*/  @!UP5 SYNCS.EXCH.64 URZ, [UR9+0x58], UR6 ;  /* 0x00005806093fd5b2 */ /* 0x0000e20008000100 */
[----:B------:R-:W-:Y:S01]  /*0660*/  NOP ;  /* 0x0000000000007918 */ /* 0x000fe20000000000 */
[----:B---34-:R-:W-:Y:S06]  /*0670*/  BAR.SYNC.DEFER_BLOCKING 0x0 ;  /* 0x0000000000007b1d */ /* 0x018fec0000010000 */
[----:B0-----:R-:W-:Y:S05]  /*0680*/  @!P1 BRA `(.L_x_3) ;  /* 0x00000000001c9947 */ /* 0x001fea0003800000 */
[----:B------:R-:W0:Y:S02]  /*0690*/  LDC.64 R2, c[0x0][0x598] ;  /* 0x00016600ff027b82 */ /* 0x000e240000000a00 */
[----:B0-----:R-:W2:Y:S02]  /*06a0*/  LDG.E.64 R2, desc[UR20][R2.64] ;  /* 0x0000001402027981 */ /* 0x001ea4000c1e1b00 */
[----:B--2---:R-:W-:-:S04]  /*06b0*/  ISETP.NE.U32.AND P0, PT, R2, RZ, PT ;  /* 0x000000ff0200720c */ /* 0x004fc80003f05070 */
[----:B------:R-:W-:-:S13]  /*06c0*/  ISETP.NE.AND.EX P0, PT, R3, RZ, PT, P0 ;  /* 0x000000ff0300720c */ /* 0x000fda0003f05300 */
[----:B------:R-:W-:Y:S05]  /*06d0*/  @!P0 BRA `(.L_x_3) ;  /* 0x0000000000088947 */ /* 0x000fea0003800000 */
[----:B------:R2:W5:Y:S01]  /*06e0*/  LD.E R12, desc[UR20][R2.64] ;  /* 0x00000014020c7980 */ /* 0x000562000c101900 */
[----:B------:R-:W-:Y:S05]  /*06f0*/  BRA `(.L_x_4) ;  /* 0x0000000000207947 */ /* 0x000fea0003800000 */
.L_x_3:
[----:B------:R-:W-:Y:S02]  /*0700*/  ULDC.64 UR4, c[0x0][0x588] ;  /* 0x0001620000047ab9 */ /* 0x000fe40000000a00 */
[----:B------:R-:W-:-:S04]  /*0710*/  ISETP.NE.U32.AND P0, PT, RZ, UR4, PT ;  /* 0x00000004ff007c0c */ /* 0x000fc8000bf05070 */
[----:B------:R-:W-:-:S13]  /*0720*/  ISETP.NE.AND.EX P0, PT, RZ, UR5, PT, P0 ;  /* 0x00000005ff007c0c */ /* 0x000fda000bf05300 */
[----:B------:R-:W-:Y:S05]  /*0730*/  @!P0 BRA `(.L_x_5) ;  /* 0x00000000000c8947 */ /* 0x000fea0003800000 */
[----:B------:R-:W0:Y:S02]  /*0740*/  LDC.64 R12, c[0x0][0x588] ;  /* 0x00016200ff0c7b82 */ /* 0x000e240000000a00 */
[----:B0-----:R1:W5:Y:S01]  /*0750*/  LDG.E R12, desc[UR20][R12.64] ;  /* 0x000000140c0c7981 */ /* 0x001362000c1e1900 */
[----:B------:R-:W-:Y:S05]  /*0760*/  BRA `(.L_x_4) ;  /* 0x0000000000047947 */ /* 0x000fea0003800000 */
.L_x_5:
[----:B------:R-:W0:Y:S02]  /*0770*/  LDC R12, c[0x0][0x580] ;  /* 0x00016000ff0c7b82 */ /* 0x000e240000000800 */
.L_x_4:
[----:B------:R-:W-:Y:S02]  /*0780*/  ULDC.64 UR4, c[0x0][0x5a0] ;  /* 0x0001680000047ab9 */ /* 0x000fe40000000a00 */
[----:B------:R-:W-:-:S04]  /*0790*/  ISETP.NE.U32.AND P0, PT, RZ, UR4, PT ;  /* 0x00000004ff007c0c */ /* 0x000fc8000bf05070 */
[----:B------:R-:W-:-:S13]  /*07a0*/  ISETP.NE.AND.EX P0, PT, RZ, UR5, PT, P0 ;  /* 0x00000005ff007c0c */ /* 0x000fda000bf05300 */
[----:B------:R-:W-:Y:S05]  /*07b0*/  @!P0 BRA `(.L_x_6) ;  /* 0x00000000001c8947 */ /* 0x000fea0003800000 */
[----:B--2---:R-:W2:Y:S02]  /*07c0*/  LDC.64 R2, c[0x0][0x5a0] ;  /* 0x00016800ff027b82 */ /* 0x004ea40000000a00 */
[----:B--2---:R-:W2:Y:S02]  /*07d0*/  LDG.E.64 R2, desc[UR20][R2.64] ;  /* 0x0000001402027981 */ /* 0x004ea4000c1e1b00 */
[----:B--2---:R-:W-:-:S04]  /*07e0*/  ISETP.NE.U32.AND P0, PT, R2, RZ, PT ;  /* 0x000000ff0200720c */ /* 0x004fc80003f05070 */
[----:B------:R-:W-:-:S13]  /*07f0*/  ISETP.NE.AND.EX P0, PT, R3, RZ, PT, P0 ;  /* 0x000000ff0300720c */ /* 0x000fda0003f05300 */
[----:B------:R-:W-:Y:S05]  /*0800*/  @!P0 BRA `(.L_x_6) ;  /* 0x0000000000088947 */ /* 0x000fea0003800000 */
[----:B-1----:R4:W5:Y:S01]  /*0810*/  LD.E R13, desc[UR20][R2.64] ;  /* 0x00000014020d7980 */ /* 0x002962000c101900 */
[----:B------:R-:W-:Y:S05]  /*0820*/  BRA `(.L_x_7) ;  /* 0x0000000000207947 */ /* 0x000fea0003800000 */
.L_x_6:
[----:B------:R-:W-:Y:S02]  /*0830*/  ULDC.64 UR4, c[0x0][0x590] ;  /* 0x0001640000047ab9 */ /* 0x000fe40000000a00 */
[----:B------:R-:W-:-:S04]  /*0840*/  ISETP.NE.U32.AND P0, PT, RZ, UR4, PT ;  /* 0x00000004ff007c0c */ /* 0x000fc8000bf05070 */
[----:B------:R-:W-:-:S13]  /*0850*/  ISETP.NE.AND.EX P0, PT, RZ, UR5, PT, P0 ;  /* 0x00000005ff007c0c */ /* 0x000fda000bf05300 */
[----:B------:R-:W-:Y:S05]  /*0860*/  @!P0 BRA `(.L_x_8) ;  /* 0x00000000000c8947 */ /* 0x000fea0003800000 */
[----:B--2---:R-:W1:Y:S02]  /*0870*/  LDC.64 R2, c[0x0][0x590] ;  /* 0x00016400ff027b82 */ /* 0x004e640000000a00 */
[----:B-1----:R3:W5:Y:S01]  /*0880*/  LDG.E R13, desc[UR20][R2.64] ;  /* 0x00000014020d7981 */ /* 0x002762000c1e1900 */
[----:B------:R-:W-:Y:S05]  /*0890*/  BRA `(.L_x_7) ;  /* 0x0000000000047947 */ /* 0x000fea0003800000 */
.L_x_8:
[----:B-1----:R-:W1:Y:S02]  /*08a0*/  LDC R13, c[0x0][0x584] ;  /* 0x00016100ff0d7b82 */ /* 0x002e640000000800 */
.L_x_7:
[----:B------:R-:W0:Y:S01]  /*08b0*/  LDC R0, c[0x0][0x65c] ;  /* 0x00019700ff007b82 */ /* 0x000e220000000800 */
[----:B------:R-:W2:Y:S01]  /*08c0*/  S2R R21, SR_CTAID.Y ;  /* 0x0000000000157919 */ /* 0x000ea20000002600 */
[----:B------:R-:W-:Y:S01]  /*08d0*/  ULDC UR8, c[0x0][0x28c] ;  /* 0x0000a30000087ab9 */ /* 0x000fe20000000800 */
[----:B------:R-:W-:Y:S01]  /*08e0*/  ISETP.NE.AND P0, PT, R5, 0x2, PT ;  /* 0x000000020500780c */ /* 0x000fe20003f05270 */
[----:B------:R-:W-:Y:S01]  /*08f0*/  UIADD3 UR8, UR8, 0x7f, URZ ;  /* 0x0000007f08087890 */ /* 0x000fe2000fffe03f */
[----:B------:R-:W1:Y:S01]  /*0900*/  S2R R14, SR_CTAID.X ;  /* 0x00000000000e7919 */ /* 0x000e620000002500 */
[----:B------:R-:W-:Y:S01]  /*0910*/  UMOV UR5, URZ ;  /* 0x0000003f00057c82 */ /* 0x000fe20008000000 */
[----:B------:R-:W-:Y:S01]  /*0920*/  UMOV UR4, URZ ;  /* 0x0000003f00047c82 */ /* 0x000fe20008000000 */
[----:B------:R-:W-:-:S04]  /*0930*/  USHF.R.S32.HI UR9, URZ, 0x1f, UR8 ;  /* 0x0000001f3f097899 */ /* 0x000fc80008011408 */
[----:B------:R-:W-:-:S04]  /*0940*/  ULEA.HI UR9, UR9, UR8, URZ, 0x7 ;  /* 0x0000000809097291 */ /* 0x000fc8000f8f383f */
[----:B------:R-:W-:Y:S01]  /*0950*/  USHF.R.S32.HI UR13, URZ, 0x7, UR9 ;  /* 0x000000073f0d7899 */ /* 0x000fe20008011409 */
[----:B0-----:R-:W-:-:S13]  /*0960*/  ISETP.NE.AND P4, PT, R0, 0x1, PT ;  /* 0x000000010000780c */ /* 0x001fda0003f85270 */
[----:B------:R-:W1:Y:S01]  /*0970*/  @P4 LDC R15, c[0x0][0x10] ;  /* 0x00000400ff0f4b82 */ /* 0x000e620000000800 */
[----:B--234-:R-:W-:Y:S02]  /*0980*/  @P4 IMAD.MOV.U32 R2, RZ, RZ, R21 ;  /* 0x000000ffff024224 */ /* 0x01cfe400078e0015 */
[----:B------:R-:W-:Y:S02]  /*0990*/  @P4 IMAD.MOV.U32 R3, RZ, RZ, RZ ;  /* 0x000000ffff034224 */ /* 0x000fe400078e00ff */
[----:B------:R-:W-:-:S03]  /*09a0*/  @P4 IMAD.MOV.U32 R5, RZ, RZ, RZ ;  /* 0x000000ffff054224 */ /* 0x000fc600078e00ff */
[----:B------:R-:W0:Y:S01]  /*09b0*/  @!P4 LDC R9, c[0x0][0xc] ;  /* 0x00000300ff09cb82 */ /* 0x000e220000000800 */
[----:B------:R-:W-:Y:S01]  /*09c0*/  ULDC UR6, c[0x0][0xc] ;  /* 0x0000030000067ab9 */ /* 0x000fe20000000800 */
[----:B------:R-:W-:Y:S02]  /*09d0*/  ULDC UR7, c[0x0][0x10] ;  /* 0x0000040000077ab9 */ /* 0x000fe40000000800 */
[----:B------:R-:W-:-:S04]  /*09e0*/  UIMAD.WIDE.U32 UR6, UR6, UR7, URZ ;  /* 0x00000007060672a5 */ /* 0x000fc8000f8e003f */
[----:B------:R-:W2:Y:S01]  /*09f0*/  LDC R8, c[0x0][0x14] ;  /* 0x00000500ff087b82 */ /* 0x000ea20000000800 */
[----:B-1----:R-:W-:-:S04]  /*0a00*/  @P4 IMAD.WIDE.U32 R2, R14, R15, R2 ;  /* 0x0000000f0e024225 */ /* 0x002fc800078e0002 */
[----:B------:R-:W-:Y:S02]  /*0a10*/  IMAD.MOV.U32 R15, RZ, RZ, RZ ;  /* 0x000000ffff0f7224 */ /* 0x000fe400078e00ff */
[----:B------:R-:W-:Y:S02]  /*0a20*/  @P4 IMAD.IADD R3, R3, 0x1, R5 ;  /* 0x0000000103034824 */ /* 0x000fe400078e0205 */
[----:B0-----:R-:W-:-:S04]  /*0a30*/  @!P4 IMAD.WIDE.U32 R4, R9, R21, R14 ;  /* 0x000000150904c225 */ /* 0x001fc800078e000e */
[----:B------:R-:W-:Y:S02]  /*0a40*/  @!P4 IMAD.MOV.U32 R2, RZ, RZ, R4 ;  /* 0x000000ffff02c224 */ /* 0x000fe400078e0004 */
[----:B------:R-:W-:Y:S02]  /*0a50*/  @!P4 IMAD.MOV.U32 R3, RZ, RZ, R5 ;  /* 0x000000ffff03c224 */ /* 0x000fe400078e0005 */
[C---:B--2---:R-:W-:Y:S02]  /*0a60*/  IMAD R17, R8.reuse, UR7, RZ ;  /* 0x0000000708117c24 */ /* 0x044fe4000f8e02ff */
[----:B------:R-:W-:Y:S01]  /*0a70*/  IMAD.WIDE.U32 R8, R8, UR6, RZ ;  /* 0x0000000608087c25 */ /* 0x000fe2000f8e00ff */
[----:B------:R-:W-:-:S03]  /*0a80*/  ULDC.64 UR6, c[0x0][0x650] ;  /* 0x0001940000067ab9 */ /* 0x000fc60000000a00 */
[----:B------:R-:W-:Y:S01]  /*0a90*/  IMAD.IADD R0, R9, 0x1, R17 ;  /* 0x0000000109007824 */ /* 0x000fe200078e0211 */
[----:B------:R-:W-:Y:S06]  /*0aa0*/  @P0 BRA `(.L_x_9) ;  /* 0x0000000000200947 */ /* 0x000fec0003800000 */
[----:B------:R-:W-:Y:S01]  /*0ab0*/  UISETP.GE.U32.AND UP0, UPT, UR13, 0x3, UPT ;  /* 0x000000030d00788c */ /* 0x000fe2000bf06070 */
[----:B------:R-:W-:Y:S01]  /*0ac0*/  IADD3 R2, P0, R2, R8, RZ ;  /* 0x0000000802027210 */ /* 0x000fe20007f1e0ff */
[----:B------:R-:W-:-:S04]  /*0ad0*/  UIMAD.WIDE.U32 UR4, UR13, -0x55555555, URZ ;  /* 0xaaaaaaab0d0478a5 */ /* 0x000fc8000f8e003f */
[----:B------:R-:W-:Y:S01]  /*0ae0*/  USHF.R.U32.HI UR5, URZ, 0x1, UR5 ;  /* 0x000000013f057899 */ /* 0x000fe20008011605 */
[----:B------:R-:W-:Y:S02]  /*0af0*/  IMAD.X R3, R0, 0x1, R3, P0 ;  /* 0x0000000100037824 */ /* 0x000fe400000e0603 */
[----:B------:R-:W-:Y:S02]  /*0b00*/  UMOV UR4, URZ ;  /* 0x0000003f00047c82 */ /* 0x000fe40008000000 */
[----:B------:R-:W-:Y:S02]  /*0b10*/  @UP0 ULOP3.LUT UR4, UR5, 0x1, URZ, 0xc0, !UPT ;  /* 0x0000000105040892 */ /* 0x000fe4000f8ec03f */
[----:B------:R-:W-:-:S12]  /*0b20*/  UIMAD UR5, UR5, -0x3, UR13 ;  /* 0xfffffffd050578a4 */ /* 0x000fd8000f8e020d */
.L_x_9:
[----:B------:R-:W-:Y:S01]  /*0b30*/  ISETP.GE.U32.AND P0, PT, R2, UR6, PT ;  /* 0x0000000602007c0c */ /* 0x000fe2000bf06070 */
[----:B------:R-:W-:Y:S01]  /*0b40*/  IMAD.MOV.U32 R6, RZ, RZ, -0x1 ;  /* 0xffffffffff067424 */ /* 0x000fe200078e00ff */
[----:B------:R-:W-:Y:S01]  /*0b50*/  PRMT R16, RZ, 0x7610, R16 ;  /* 0x00007610ff107816 */ /* 0x000fe20000000010 */
[----:B------:R-:W-:Y:S01]  /*0b60*/  IMAD.MOV.U32 R4, RZ, RZ, -0x1 ;  /* 0xffffffffff047424 */ /* 0x000fe200078e00ff */
[----:B------:R-:W-:Y:S01]  /*0b70*/  ISETP.GE.U32.AND.EX P0, PT, R3, UR7, PT, P0 ;  /* 0x0000000703007c0c */ /* 0x000fe2000bf06100 */
[----:B------:R-:W-:-:S12]  /*0b80*/  IMAD.MOV.U32 R5, RZ, RZ, -0x1 ;  /* 0xffffffffff057424 */ /* 0x000fd800078e00ff */
[----:B------:R-:W-:Y:S05]  /*0b90*/  @P0 BRA `(.L_x_10) ;  /* 0x00000004005c0947 */ /* 0x000fea0003800000 */
[----:B------:R-:W0:Y:S01]  /*0ba0*/  LDC.64 R24, c[0x0][0x628] ;  /* 0x00018a00ff187b82 */ /* 0x000e220000000a00 */
[----:B------:R-:W-:Y:S02]  /*0bb0*/  IMAD.MOV.U32 R4, RZ, RZ, R2 ;  /* 0x000000ffff047224 */ /* 0x000fe400078e0002 */
[----:B------:R-:W-:-:S05]  /*0bc0*/  IMAD.MOV.U32 R5, RZ, RZ, R3 ;  /* 0x000000ffff057224 */ /* 0x000fca00078e0003 */
[----:B------:R-:W1:Y:S08]  /*0bd0*/  LDC R6, c[0x0][0x630] ;  /* 0x00018c00ff067b82 */ /* 0x000e700000000800 */
[----:B------:R-:W2:Y:S01]  /*0be0*/  LDC.64 R26, c[0x0][0x620] ;  /* 0x00018800ff1a7b82 */ /* 0x000ea20000000a00 */
[----:B0-----:R-:W-:-:S04]  /*0bf0*/  ISETP.NE.U32.AND P0, PT, R24, RZ, PT ;  /* 0x000000ff1800720c */ /* 0x001fc80003f05070 */
[----:B------:R-:W-:-:S13]  /*0c00*/  ISETP.NE.AND.EX P0, PT, R25, RZ, PT, P0 ;  /* 0x000000ff1900720c */ /* 0x000fda0003f05300 */
[----:B-12---:R-:W-:Y:S05]  /*0c10*/  @!P0 BRA `(.L_x_11) ;  /* 0x0000000000288947 */ /* 0x006fea0003800000 */
[----:B------:R-:W0:Y:S02]  /*0c20*/  LDC R19, c[0x0][0x634] ;  /* 0x00018d00ff137b82 */ /* 0x000e240000000800 */
[----:B0-----:R-:W-:-:S05]  /*0c30*/  IADD3 R19, P0, R2, R19, RZ ;  /* 0x0000001302137210 */ /* 0x001fca0007f1e0ff */
[----:B------:R-:W-:-:S04]  /*0c40*/  IMAD.X R23, RZ, RZ, R3, P0 ;  /* 0x000000ffff177224 */ /* 0x000fc800000e0603 */
[----:B------:R-:W-:-:S04]  /*0c50*/  IMAD.WIDE.U32 R4, R23, R24, RZ ;  /* 0x0000001817047225 */ /* 0x000fc800078e00ff */
[----:B------:R-:W-:-:S04]  /*0c60*/  IMAD.WIDE.U32 R16, P0, R19, R25, R4 ;  /* 0x0000001913107225 */ /* 0x000fc80007800004 */
[----:B------:R-:W-:-:S04]  /*0c70*/  IMAD.WIDE.U32 R4, R19, R24, RZ ;  /* 0x0000001813047225 */ /* 0x000fc800078e00ff */
[----:B------:R-:W-:Y:S01]  /*0c80*/  IMAD.X R19, RZ, RZ, RZ, P0 ;  /* 0x000000ffff137224 */ /* 0x000fe200000e06ff */
[----:B------:R-:W-:Y:S01]  /*0c90*/  IADD3 RZ, P0, R5, R16, RZ ;  /* 0x0000001005ff7210 */ /* 0x000fe20007f1e0ff */
[----:B------:R-:W-:-:S04]  /*0ca0*/  IMAD.MOV.U32 R18, RZ, RZ, R17 ;  /* 0x000000ffff127224 */ /* 0x000fc800078e0011 */
[----:B------:R-:W-:-:S08]  /*0cb0*/  IMAD.WIDE.U32.X R4, R23, R25, R18, P0 ;  /* 0x0000001917047225 */ /* 0x000fd000000e0412 */
.L_x_11:
[--C-:B------:R-:W-:Y:S01]  /*0cc0*/  SHF.R.U64 R32, R4, R6, R5.reuse ;  /* 0x0000000604207219 */ /* 0x100fe20000001205 */
[----:B------:R-:W0:Y:S01]  /*0cd0*/  LDC.64 R28, c[0x0][0x640] ;  /* 0x00019000ff1c7b82 */ /* 0x000e220000000a00 */
[----:B------:R-:W-:Y:S01]  /*0ce0*/  I2FP.F32.U32 R4, R14 ;  /* 0x0000000e00047245 */ /* 0x000fe20000201000 */
[----:B------:R-:W-:Y:S01]  /*0cf0*/  ULDC UR6, c[0x0][0x150] ;  /* 0x0000540000067ab9 */ /* 0x000fe20000000800 */
[----:B------:R-:W-:Y:S02]  /*0d00*/  SHF.R.U32.HI R5, RZ, R6, R5 ;  /* 0x00000006ff057219 */ /* 0x000fe40000011605 */
[----:B------:R-:W-:Y:S01]  /*0d10*/  IADD3 R17, P0, RZ, -R32, RZ ;  /* 0x80000020ff117210 */ /* 0x000fe20007f1e0ff */
[----:B------:R-:W-:Y:S01]  /*0d20*/  FMUL R6, R4, UR6 ;  /* 0x0000000604067c20 */ /* 0x000fe20008400000 */
[----:B------:R-:W-:Y:S01]  /*0d30*/  ULDC UR6, c[0x0][0x154] ;  /* 0x0000550000067ab9 */ /* 0x000fe20000000800 */
[----:B------:R-:W1:Y:S02]  /*0d40*/  LDC R18, c[0x0][0x618] ;  /* 0x00018600ff127b82 */ /* 0x000e640000000800 */
[----:B------:R-:W-:-:S02]  /*0d50*/  IMAD.X R19, RZ, RZ, ~R5, P0 ;  /* 0x000000ffff137224 */ /* 0x000fc400000e0e05 */
[----:B------:R-:W2:Y:S01]  /*0d60*/  F2I.U32.TRUNC.NTZ R6, R6 ;  /* 0x0000000600067305 */ /* 0x000ea2000020f000 */
[----:B------:R-:W-:-:S03]  /*0d70*/  IMAD.WIDE.U32 R4, R17, R26, R2 ;  /* 0x0000001a11047225 */ /* 0x000fc600078e0002 */
[----:B------:R-:W3:Y:S01]  /*0d80*/  LDC R15, c[0x0][0x144] ;  /* 0x00005100ff0f7b82 */ /* 0x000ee20000000800 */
[----:B------:R-:W-:-:S04]  /*0d90*/  IMAD R16, R19, R26, RZ ;  /* 0x0000001a13107224 */ /* 0x000fc800078e02ff */
[----:B------:R-:W-:-:S03]  /*0da0*/  IMAD R17, R17, R27, R16 ;  /* 0x0000001b11117224 */ /* 0x000fc600078e0210 */
[----:B------:R-:W4:Y:S01]  /*0db0*/  LDC R22, c[0x0][0x608] ;  /* 0x00018200ff167b82 */ /* 0x000f220000000800 */
[----:B------:R-:W-:Y:S01]  /*0dc0*/  IMAD.IADD R17, R5, 0x1, R17 ;  /* 0x0000000105117824 */ /* 0x000fe200078e0211 */
[----:B0-----:R-:W-:Y:S01]  /*0dd0*/  ISETP.NE.U32.AND P0, PT, R28, RZ, PT ;  /* 0x000000ff1c00720c */ /* 0x001fe20003f05070 */
[----:B--2---:R-:W-:-:S03]  /*0de0*/  IMAD.MOV R5, RZ, RZ, -R6 ;  /* 0x000000ffff057224 */ /* 0x004fc600078e0a06 */
[----:B------:R-:W-:Y:S02]  /*0df0*/  ISETP.NE.AND.EX P0, PT, R29, RZ, PT, P0 ;  /* 0x000000ff1d00720c */ /* 0x000fe40003f05300 */
[----:B------:R-:W0:Y:S01]  /*0e00*/  LDC R19, c[0x0][0x658] ;  /* 0x00019600ff137b82 */ /* 0x000e220000000800 */
[-CC-:B-1----:R-:W-:Y:S02]  /*0e10*/  SHF.R.U64 R26, R4, R18.reuse, R17.reuse ;  /* 0x00000012041a7219 */ /* 0x182fe40000001211 */
[----:B------:R-:W-:Y:S02]  /*0e20*/  I2FP.F32.U32 R4, R21 ;  /* 0x0000001500047245 */ /* 0x000fe40000201000 */
[----:B------:R-:W-:Y:S01]  /*0e30*/  SHF.R.U32.HI R17, RZ, R18, R17 ;  /* 0x00000012ff117219 */ /* 0x000fe20000011611 */
[----:B------:R-:W-:Y:S02]  /*0e40*/  IMAD.MOV.U32 R18, RZ, RZ, 0x1 ;  /* 0x00000001ff127424 */ /* 0x000fe400078e00ff */
[----:B------:R-:W1:Y:S01]  /*0e50*/  LDC R24, c[0x0][0x148] ;  /* 0x00005200ff187b82 */ /* 0x000e620000000800 */
[----:B---3--:R-:W-:-:S02]  /*0e60*/  IMAD R6, R15, R5, R14 ;  /* 0x000000050f067224 */ /* 0x008fc400078e020e */
[----:B------:R-:W-:Y:S01]  /*0e70*/  FMUL R5, R4, UR6 ;  /* 0x0000000604057c20 */ /* 0x000fe20008400000 */
[----:B------:R-:W-:-:S04]  /*0e80*/  IMAD.MOV.U32 R4, RZ, RZ, -0x1 ;  /* 0xffffffffff047424 */ /* 0x000fc800078e00ff */
[----:B------:R-:W2:Y:S01]  /*0e90*/  LDC R25, c[0x0][0x600] ;  /* 0x00018000ff197b82 */ /* 0x000ea20000000800 */
[-CC-:B----4-:R-:W-:Y:S02]  /*0ea0*/  SHF.R.U64 R34, R26, R22.reuse, R17.reuse ;  /* 0x000000161a227219 */ /* 0x190fe40000001211 */
[----:B------:R-:W-:Y:S02]  /*0eb0*/  SHF.R.U32.HI R14, RZ, R22, R17 ;  /* 0x00000016ff0e7219 */ /* 0x000fe40000011611 */
[----:B------:R3:W4:Y:S03]  /*0ec0*/  F2I.U32.TRUNC.NTZ R22, R5 ;  /* 0x0000000500167305 */ /* 0x000726000020f000 */
[----:B------:R-:W1:Y:S01]  /*0ed0*/  LDC R27, c[0x0][0x648] ;  /* 0x00019200ff1b7b82 */ /* 0x000e620000000800 */
[-C--:B0-----:R-:W-:Y:S02]  /*0ee0*/  SHF.R.U64 R36, R34, R19.reuse, R14 ;  /* 0x0000001322247219 */ /* 0x081fe4000000120e */
[----:B------:R-:W-:-:S02]  /*0ef0*/  SHF.L.U32 R4, R4, R19, RZ ;  /* 0x0000001304047219 */ /* 0x000fc400000006ff */
[-C--:B------:R-:W-:Y:S02]  /*0f00*/  SHF.R.U32.HI R14, RZ, R19.reuse, R14 ;  /* 0x00000013ff0e7219 */ /* 0x080fe4000001160e */
[----:B------:R-:W-:Y:S01]  /*0f10*/  SHF.L.U32 R18, R18, R19, RZ ;  /* 0x0000001312127219 */ /* 0x000fe200000006ff */
[----:B------:R-:W0:Y:S01]  /*0f20*/  LDC R31, c[0x0][0x638] ;  /* 0x00018e00ff1f7b82 */ /* 0x000e220000000800 */
[----:B------:R-:W-:Y:S01]  /*0f30*/  LOP3.LUT R19, RZ, R4, RZ, 0x33, !PT ;  /* 0x00000004ff137212 */ /* 0x000fe200078e33ff */
[----:B------:R-:W-:Y:S02]  /*0f40*/  IMAD.MOV.U32 R4, RZ, RZ, R36 ;  /* 0x000000ffff047224 */ /* 0x000fe400078e0024 */
[----:B---3--:R-:W-:-:S04]  /*0f50*/  IMAD.MOV.U32 R5, RZ, RZ, R14 ;  /* 0x000000ffff057224 */ /* 0x008fc800078e000e */
[----:B------:R-:W3:Y:S01]  /*0f60*/  LDC R30, c[0x0][0x610] ;  /* 0x00018400ff1e7b82 */ /* 0x000ee20000000800 */
[----:B----4-:R-:W-:Y:S05]  /*0f70*/  @!P0 BRA `(.L_x_12) ;  /* 0x0000000000288947 */ /* 0x010fea0003800000 */
[----:B------:R-:W4:Y:S02]  /*0f80*/  LDC R17, c[0x0][0x64c] ;  /* 0x00019300ff117b82 */ /* 0x000f240000000800 */
[----:B----4-:R-:W-:-:S05]  /*0f90*/  IADD3 R17, P0, R36, R17, RZ ;  /* 0x0000001124117210 */ /* 0x010fca0007f1e0ff */
        /* <DEDUP_REMOVED lines=8> */
.L_x_12:
[----:B-1----:R-:W-:Y:S01]  /*1020*/  SHF.R.U64 R4, R4, R27, R5 ;  /* 0x0000001b04047219 */ /* 0x002fe20000001205 */
[----:B--2---:R-:W-:Y:S01]  /*1030*/  VIADD R5, R25, 0xffffffff ;  /* 0xffffffff19057836 */ /* 0x004fe20000000000 */
[----:B------:R-:W-:Y:S01]  /*1040*/  LOP3.LUT R19, R34, R19, RZ, 0xc0, !PT ;  /* 0x0000001322137212 */ /* 0x000fe200078ec0ff */
[----:B------:R-:W-:Y:S02]  /*1050*/  IMAD.MOV R22, RZ, RZ, -R22 ;  /* 0x000000ffff167224 */ /* 0x000fe400078e0a16 */
[----:B------:R-:W-:Y:S01]  /*1060*/  IMAD.MOV R14, RZ, RZ, -R4 ;  /* 0x000000ffff0e7224 */ /* 0x000fe200078e0a04 */
[----:B------:R-:W-:Y:S01]  /*1070*/  LOP3.LUT R5, R26, R5, RZ, 0xc0, !PT ;  /* 0x000000051a057212 */ /* 0x000fe200078ec0ff */
[----:B------:R-:W-:Y:S02]  /*1080*/  IMAD R19, R18, R4, R19 ;  /* 0x0000000412137224 */ /* 0x000fe400078e0213 */
[----:B------:R-:W-:Y:S02]  /*1090*/  @P4 IMAD R6, R24, R22, R21 ;  /* 0x0000001618064224 */ /* 0x000fe400078e0215 */
[----:B0-----:R-:W-:-:S02]  /*10a0*/  IMAD R4, R14, R31, R36 ;  /* 0x0000001f0e047224 */ /* 0x001fc400078e0224 */
[----:B---3--:R-:W-:Y:S02]  /*10b0*/  IMAD R6, R19, R30, R6 ;  /* 0x0000001e13067224 */ /* 0x008fe400078e0206 */
[----:B------:R-:W-:Y:S02]  /*10c0*/  IMAD R5, R4, R25, R5 ;  /* 0x0000001904057224 */ /* 0x000fe400078e0205 */
[----:B------:R-:W-:-:S03]  /*10d0*/  IMAD.MOV.U32 R16, RZ, RZ, 0x1 ;  /* 0x00000001ff107424 */ /* 0x000fc600078e00ff */
[----:B------:R-:W-:Y:S02]  /*10e0*/  SEL R4, R5, R6, !P4 ;  /* 0x0000000605047207 */ /* 0x000fe40006000000 */
[----:B------:R-:W-:Y:S01]  /*10f0*/  SEL R6, R6, R5, !P4 ;  /* 0x0000000506067207 */ /* 0x000fe20006000000 */
[----:B------:R-:W-:-:S07]  /*1100*/  IMAD.MOV.U32 R5, RZ, RZ, R32 ;  /* 0x000000ffff057224 */ /* 0x000fce00078e0020 */
.L_x_10:
[----:B------:R-:W-:Y:S05]  /*1110*/  @!P2 BRA `(.L_x_13) ;  /* 0x000000440040a947 */ /* 0x000fea0003800000 */
[----:B------:R-:W-:-:S13]  /*1120*/  ISETP.GT.U32.AND P0, PT, R33, 0x1, PT ;  /* 0x000000012100780c */ /* 0x000fda0003f04070 */
[----:B------:R-:W-:Y:S05]  /*1130*/  @P0 EXIT ;  /* 0x000000000000094d */ /* 0x000fea0003800000 */
.L_x_14:
[----:B------:R-:W-:-:S08]  /*1140*/  NOP ;  /* 0x0000000000007918 */ /* 0x000fd00000000000 */
[----:B------:R-:W0:Y:S02]  /*1150*/  USETMAXREG.TRY_ALLOC.CTAPOOL UP0, 0xe8 ;  /* 0x000000e8000079c8 */ /* 0x000e240008000600 */
[----:B0-----:R-:W-:-:S13]  /*1160*/  PLOP3.LUT P0, PT, PT, PT, UP0, 0x80, 0x0 ;  /* 0x000000000000781c */ /* 0x001fda0003f0f008 */
[----:B------:R-:W-:Y:S05]  /*1170*/  @!P0 BRA `(.L_x_14) ;  /* 0xfffffffc00f08947 */ /* 0x000fea000383ffff */
[----:B------:R-:W-:-:S13]  /*1180*/  LOP3.LUT P0, RZ, R16, 0xff, RZ, 0xc0, !PT ;  /* 0x000000ff10ff7812 */ /* 0x000fda000780c0ff */
[----:B------:R-:W-:Y:S05]  /*1190*/  @!P0 EXIT ;  /* 0x000000000000894d */ /* 0x000fea0003800000 */
[----:B------:R-:W0:Y:S01]  /*11a0*/  S2UR UR6, SR_CgaCtaId ;  /* 0x00000000000679c3 */ /* 0x000e220000008800 */
[----:B------:R-:W-:Y:S01]  /*11b0*/  SHF.R.S32.HI R11, RZ, 0x1f, R10 ;  /* 0x0000001fff0b7819 */ /* 0x000fe2000001140a */
[----:B------:R-:W-:Y:S01]  /*11c0*/  UIADD3 UR7, UR11, -0x1, URZ ;  /* 0xffffffff0b077890 */ /* 0x000fe2000fffe03f */
[----:B------:R-:W-:Y:S01]  /*11d0*/  LOP3.LUT R86, R7, 0x1, RZ, 0xfc, !PT ;  /* 0x0000000107567812 */ /* 0x000fe200078efcff */
[----:B------:R-:W-:Y:S01]  /*11e0*/  UMOV UR9, 0x400 ;  /* 0x0000040000097882 */ /* 0x000fe20000000000 */
[CC--:B------:R-:W-:Y:S01]  /*11f0*/  LEA.HI R15, R11.reuse, R10.reuse, RZ, 0x2 ;  /* 0x0000000a0b0f7211 */ /* 0x0c0fe200078f10ff */
[----:B------:R-:W-:Y:S01]  /*1200*/  UISETP.LT.AND UP0, UPT, UR13, 0x1, UPT ;  /* 0x000000010d00788c */ /* 0x000fe2000bf01270 */
[----:B------:R-:W-:Y:S01]  /*1210*/  LEA.HI R16, R11, R10, RZ, 0x5 ;  /* 0x0000000a0b107211 */ /* 0x000fe200078f28ff */
[----:B------:R-:W-:Y:S01]  /*1220*/  USHF.L.U32 UR22, UR13, 0x1, URZ ;  /* 0x000000010d167899 */ /* 0x000fe2000800063f */
[--C-:B------:R-:W-:Y:S01]  /*1230*/  SHF.R.S32.HI R14, RZ, 0x2, R15.reuse ;  /* 0x00000002ff0e7819 */ /* 0x100fe2000001140f */
[----:B------:R-:W-:Y:S01]  /*1240*/  USEL UR10, UR13, 0x1, UP0 ;  /* 0x000000010d0a7887 */ /* 0x000fe20008000000 */
[----:B------:R-:W-:Y:S01]  /*1250*/  SHF.R.S32.HI R17, RZ, 0x1f, R15 ;  /* 0x0000001fff117819 */ /* 0x000fe2000001140f */
[----:B------:R-:W-:Y:S01]  /*1260*/  UISETP.NE.AND UP0, UPT, UR7, URZ, UPT ;  /* 0x0000003f0700728c */ /* 0x000fe2000bf05270 */
[----:B------:R-:W-:Y:S01]  /*1270*/  LOP3.LUT R11, R15, 0xfffffffc, RZ, 0xc0, !PT ;  /* 0xfffffffc0f0b7812 */ /* 0x000fe200078ec0ff */
[----:B------:R-:W-:Y:S01]  /*1280*/  UIADD3 UR10, -UR10, UR13, URZ ;  /* 0x0000000d0a0a7290 */ /* 0x000fe2000fffe13f */
[----:B------:R-:W-:Y:S01]  /*1290*/  LEA.HI R17, R17, R14, RZ, 0x3 ;  /* 0x0000000e11117211 */ /* 0x000fe200078f18ff */
[----:B------:R-:W-:-:S02]  /*12a0*/  USEL UR16, URZ, 0x1, UP0 ;  /* 0x000000013f107887 */ /* 0x000fc40008000000 */
[----:B------:R-:W-:Y:S01]  /*12b0*/  IMAD.IADD R18, R10, 0x1, -R11 ;  /* 0x000000010a127824 */ /* 0x000fe200078e0a0b */
[----:B------:R-:W-:-:S03]  /*12c0*/  LOP3.LUT R17, R17, 0xfffffff8, RZ, 0xc0, !PT ;  /* 0xfffffff811117812 */ /* 0x000fc600078ec0ff */
[----:B------:R-:W-:Y:S01]  /*12d0*/  IMAD.U32 R87, RZ, RZ, UR16 ;  /* 0x00000010ff577e24 */ /* 0x000fe2000f8e00ff */
[----:B0-----:R-:W-:Y:S01]  /*12e0*/  ULEA UR9, UR6, UR9, 0x18 ;  /* 0x0000000906097291 */ /* 0x001fe2000f8ec03f */
[----:B------:R-:W-:Y:S01]  /*12f0*/  IMAD.IADD R14, R14, 0x1, -R17 ;  /* 0x000000010e0e7824 */ /* 0x000fe200078e0a11 */
[----:B------:R-:W-:Y:S01]  /*1300*/  USHF.L.U32 UR6, UR7, 0x3, URZ ;  /* 0x0000000307067899 */ /* 0x000fe2000800063f */
[----:B------:R-:W-:Y:S01]  /*1310*/  SHF.R.S32.HI R17, RZ, 0x5, R16 ;  /* 0x00000005ff117819 */ /* 0x000fe20000011410 */
[----:B------:R-:W-:Y:S02]  /*1320*/  UIADD3 UR7, UR9, 0x100, URZ ;  /* 0x0000010009077890 */ /* 0x000fe4000fffe03f */
[----:B------:R-:W-:Y:S01]  /*1330*/  ULOP3.LUT UR6, UR6, 0x8, URZ, 0xc0, !UPT ;  /* 0x0000000806067892 */ /* 0x000fe2000f8ec03f */
[--C-:B------:R-:W-:Y:S01]  /*1340*/  SHF.R.S32.HI R15, RZ, 0x1f, R14.reuse ;  /* 0x0000001fff0f7819 */ /* 0x100fe2000001140e */
[----:B------:R-:W-:Y:S01]  /*1350*/  UIADD3 UR8, UR9, 0x6100, URZ ;  /* 0x0000610009087890 */ /* 0x000fe2000fffe03f */
[----:B------:R-:W-:Y:S01]  /*1360*/  IMAD R19, R17, -0x10, -R14 ;  /* 0xfffffff011137824 */ /* 0x000fe200078e0a0e */
[----:B------:R-:W-:-:S02]  /*1370*/  USHF.R.U32.HI UR7, URZ, 0x4, UR7 ;  /* 0x000000043f077899 */ /* 0x000fc40008011607 */
[----:B------:R-:W-:Y:S01]  /*1380*/  USHF.R.U32.HI UR8, URZ, 0x4, UR8 ;  /* 0x000000043f087899 */ /* 0x000fe20008011608 */
[----:B------:R-:W-:Y:S01]  /*1390*/  IMAD.WIDE R10, R17, 0x10, R14 ;  /* 0x00000010110a7825 */ /* 0x000fe200078e020e */
[----:B------:R-:W-:Y:S02]  /*13a0*/  ULOP3.LUT UR24, UR6, 0x8, URZ, 0x3c, !UPT ;  /* 0x0000000806187892 */ /* 0x000fe4000f8e3c3f */
[----:B------:R-:W-:Y:S02]  /*13b0*/  ULOP3.LUT UR12, UR6, 0x18, URZ, 0x3c, !UPT ;  /* 0x00000018060c7892 */ /* 0x000fe4000f8e3c3f */
[----:B------:R-:W-:Y:S01]  /*13c0*/  UIADD3 UR23, UR9, 0x40, URZ ;  /* 0x0000004009177890 */ /* 0x000fe2000fffe03f */
[----:B------:R-:W-:Y:S01]  /*13d0*/  ULDC UR6, c[0x0][0x284] ;  /* 0x0000a10000067ab9 */ /* 0x000fe20000000800 */
[----:B------:R-:W-:Y:S01]  /*13e0*/  ULOP3.LUT UR7, UR7, 0x3fff, URZ, 0xc0, !UPT ;  /* 0x00003fff07077892 */ /* 0x000fe2000f8ec03f */
[----:B------:R-:W-:Y:S01]  /*13f0*/  VIADD R19, R19, UR6 ;  /* 0x0000000613137c36 */ /* 0x000fe20008000000 */
[----:B------:R-:W-:-:S02]  /*1400*/  ULOP3.LUT UR8, UR8, 0x3fff, URZ, 0xc0, !UPT ;  /* 0x00003fff08087892 */ /* 0x000fc4000f8ec03f */
[----:B------:R-:W-:Y:S02]  /*1410*/  ULEA UR11, UR11, UR23, 0x3 ;  /* 0x000000170b0b7291 */ /* 0x000fe4000f8e183f */
[----:B------:R-:W-:Y:S02]  /*1420*/  ULOP3.LUT UR14, UR7, 0x10000, URZ, 0xfc, !UPT ;  /* 0x00010000070e7892 */ /* 0x000fe4000f8efc3f */
[----:B------:R-:W-:-:S12]  /*1430*/  ULOP3.LUT UR15, UR8, 0x10000, URZ, 0xfc, !UPT ;  /* 0x00010000080f7892 */ /* 0x000fd8000f8efc3f */
.L_x_105:
[----:B------:R-:W-:Y:S01]  /*1440*/  SHF.L.U32 R14, R87, 0x1f, RZ ;  /* 0x0000001f570e7819 */ /* 0x000fe200000006ff */
[----:B------:R-:W0:Y:S01]  /*1450*/  LDC R15, c[0x0][0x28c] ;  /* 0x0000a300ff0f7b82 */ /* 0x000e220000000800 */
[----:B------:R-:W-:Y:S01]  /*1460*/  UMOV UR6, URZ ;  /* 0x0000003f00067c82 */ /* 0x000fe20008000000 */
[----:B------:R-:W-:Y:S01]  /*1470*/  UMOV UR25, UR5 ;  /* 0x0000000500197c82 */ /* 0x000fe20008000000 */
[----:B-1----:R-:W1:Y:S01]  /*1480*/  SYNCS.PHASECHK.TRANS64.TRYWAIT P0, [UR11+-0x8], R14 ;  /* 0xfffff80eff0075a7 */ /* 0x002e62000800014b */
[----:B0-----:R-:W-:Y:S01]  /*1490*/  ISETP.GE.AND P1, PT, R15, 0x1, PT ;  /* 0x000000010f00780c */ /* 0x001fe20003f26270 */
[----:B-1234-:R-:W-:-:S12]  /*14a0*/  @!P0 BRA `(.L_x_15) ;  /* 0x0000005000148947 */ /* 0x01efd80003800000 */
.L_x_126:
[----:B------:R-:W-:Y:S01]  /*14b0*/  UMOV UR7, URZ ;  /* 0x0000003f00077c82 */ /* 0x000fe20008000000 */
[----:B------:R-:W-:Y:S01]  /*14c0*/  UMOV UR8, URZ ;  /* 0x0000003f00087c82 */ /* 0x000fe20008000000 */
[----:B------:R-:W-:Y:S02]  /*14d0*/  CS2R R22, SRZ ;  /* 0x0000000000167805 */ /* 0x000fe4000001ff00 */
[----:B------:R-:W-:Y:S02]  /*14e0*/  CS2R R56, SRZ ;  /* 0x0000000000387805 */ /* 0x000fe4000001ff00 */
[----:B------:R-:W-:Y:S02]  /*14f0*/  CS2R R58, SRZ ;  /* 0x00000000003a7805 */ /* 0x000fe4000001ff00 */
[----:B------:R-:W-:Y:S02]  /*1500*/  CS2R R60, SRZ ;  /* 0x00000000003c7805 */ /* 0x000fe4000001ff00 */
[----:B------:R-:W-:-:S02]  /*1510*/  CS2R R62, SRZ ;  /* 0x00000000003e7805 */ /* 0x000fc4000001ff00 */
[----:B------:R-:W-:Y:S02]  /*1520*/  CS2R R64, SRZ ;  /* 0x0000000000407805 */ /* 0x000fe4000001ff00 */
        /* <DEDUP_REMOVED lines=9> */
[----:B------:R-:W-:Y:S01]  /*15c0*/  CS2R R84, SRZ ;  /* 0x0000000000547805 */ /* 0x000fe2000001ff00 */
[----:B------:R-:W-:Y:S01]  /*15d0*/  IMAD.U32 R17, RZ, RZ, UR4 ;  /* 0x00000004ff117e24 */ /* 0x000fe2000f8e00ff */
        /* <DEDUP_REMOVED lines=15> */
[----:B------:R-:W-:Y:S01]  /*16d0*/  CS2R R54, SRZ ;  /* 0x0000000000367805 */ /* 0x000fe2000001ff00 */
[----:B------:R-:W-:Y:S06]  /*16e0*/  @!P1 BRA `(.L_x_16) ;  /* 0x0000000400889947 */ /* 0x000fec0003800000 */
[----:B------:R-:W-:-:S13]  /*16f0*/  ISETP.NE.AND P1, PT, R86, 0x3, PT ;  /* 0x000000035600780c */ /* 0x000fda0003f25270 */
[----:B------:R-:W-:Y:S05]  /*1700*/  @!P1 BRA `(.L_x_17) ;  /* 0x0000000000049947 */ /* 0x000fea0003800000 */
[----:B------:R-:W-:Y:S01]  /*1710*/  BPT.TRAP 0x1 ;  /* 0x000000040000795c */ /* 0x000fe20000300000 */
.L_x_17:
[----:B------:R-:W-:Y:S01]  /*1720*/  ULEA UR6, UR5, UR9, 0x3 ;  /* 0x0000000905067291 */ /* 0x000fe2000f8e183f */
[----:B0-----:R-:W-:-:S05]  /*1730*/  IMAD.U32 R14, RZ, RZ, UR4 ;  /* 0x00000004ff0e7e24 */ /* 0x001fca000f8e00ff */
[----:B------:R-:W-:-:S04]  /*1740*/  SHF.L.U32 R14, R14, 0x1f, RZ ;  /* 0x0000001f0e0e7819 */ /* 0x000fc800000006ff */
[----:B------:R0:W1:Y:S01]  /*1750*/  SYNCS.PHASECHK.TRANS64.TRYWAIT P0, [UR6], R14 ;  /* 0x0000000eff0075a7 */ /* 0x0000620008000146 */
[----:B------:R-:W-:Y:S05]  /*1760*/  @!P1 BRA `(.L_x_18) ;  /* 0x0000000000049947 */ /* 0x000fea0003800000 */
[----:B------:R-:W-:Y:S01]  /*1770*/  BPT.TRAP 0x1 ;  /* 0x000000040000795c */ /* 0x000fe20000300000 */
.L_x_18:
[----:B-1----:R-:W-:Y:S05]  /*1780*/  @P0 BRA `(.L_x_19) ;  /* 0x0000000000080947 */ /* 0x002fea0003800000 */
[----:B------:R-:W1:Y:S02]  /*1790*/  SYNCS.PHASECHK.TRANS64.TRYWAIT P0, [UR6], R14 ;  /* 0x0000000eff0075a7 */ /* 0x000e640008000146 */
[----:B-1----:R-:W-:Y:S05]  /*17a0*/  @!P0 BRA `(.L_x_20) ;  /* 0x0000004c006c8947 */ /* 0x002fea0003800000 */
.L_x_19:
[----:B------:R-:W-:Y:S01]  /*17b0*/  ULEA UR6, UR5, UR14, 0x9 ;  /* 0x0000000e05067291 */ /* 0x000fe2000f8e483f */
[----:B------:R-:W-:Y:S01]  /*17c0*/  WARPGROUP.ARRIVE ;  /* 0x00000000000079c5 */ /* 0x000fe20000000000 */
[----:B------:R-:W-:Y:S01]  /*17d0*/  ULEA UR7, UR5, UR15, 0x9 ;  /* 0x0000000f05077291 */ /* 0x000fe2000f8e483f */
[----:B------:R-:W-:Y:S01]  /*17e0*/  CS2R R22, SRZ ;  /* 0x0000000000167805 */ /* 0x000fe2000001ff00 */
[----:B------:R-:W-:Y:S01]  /*17f0*/  UMOV UR17, 0x40000040 ;  /* 0x4000004000117882 */ /* 0x000fe20000000000 */
[----:B------:R-:W-:Y:S01]  /*1800*/  UMOV UR19, 0x40000040 ;  /* 0x4000004000137882 */ /* 0x000fe20000000000 */
[----:B------:R-:W-:Y:S01]  /*1810*/  CS2R R56, SRZ ;  /* 0x0000000000387805 */ /* 0x000fe2000001ff00 */
[----:B------:R-:W-:Y:S01]  /*1820*/  UMOV UR16, UR6 ;  /* 0x0000000600107c82 */ /* 0x000fe20008000000 */
[----:B------:R-:W-:Y:S01]  /*1830*/  CS2R R58, SRZ ;  /* 0x00000000003a7805 */ /* 0x000fe2000001ff00 */
[----:B------:R-:W-:Y:S01]  /*1840*/  UMOV UR18, UR7 ;  /* 0x0000000700127c82 */ /* 0x000fe20008000000 */
[----:B------:R-:W-:Y:S01]  /*1850*/  CS2R R60, SRZ ;  /* 0x00000000003c7805 */ /* 0x000fe2000001ff00 */
[----:B------:R-:W-:Y:S01]  /*1860*/  QGMMA.64x64x32.F32.E4M3.E4M3 R24, gdesc[UR16], RZ, !UPT ;  /* 0x00e00000101879f3 */ /* 0x000fe2000c7008ff */
[----:B------:R-:W-:Y:S01]  /*1870*/  UIADD3 UR16, UR6, 0x2, URZ ;  /* 0x0000000206107890 */ /* 0x000fe2000fffe03f */
[----:B------:R-:W-:Y:S01]  /*1880*/  CS2R R62, SRZ ;  /* 0x00000000003e7805 */ /* 0x000fe2000001ff00 */
[----:B------:R-:W-:Y:S01]  /*1890*/  UIADD3 UR18, UR7, 0x2, URZ ;  /* 0x0000000207127890 */ /* 0x000fe2000fffe03f */
[----:B------:R-:W-:Y:S01]  /*18a0*/  CS2R R64, SRZ ;  /* 0x0000000000407805 */ /* 0x000fe2000001ff00 */
[----:B------:R-:W-:Y:S01]  /*18b0*/  UMOV UR17, 0x40000040 ;  /* 0x4000004000117882 */ /* 0x000fe20000000000 */
[----:B------:R-:W-:Y:S01]  /*18c0*/  UMOV UR19, 0x40000040 ;  /* 0x4000004000137882 */ /* 0x000fe20000000000 */
        /* <DEDUP_REMOVED lines=10> */
[----:B------:R-:W-:Y:S01]  /*1970*/  QGMMA.64x64x32.F32.E4M3.E4M3 R24, gdesc[UR16], R24 ;  /* 0x00e00000101879f3 */ /* 0x000fe20008700818 */
[----:B------:R-:W-:Y:S02]  /*1980*/  UIADD3 UR16, UR6, 0x4, URZ ;  /* 0x0000000406107890 */ /* 0x000fe4000fffe03f */
[----:B------:R-:W-:Y:S01]  /*1990*/  UIADD3 UR18, UR7, 0x4, URZ ;  /* 0x0000000407127890 */ /* 0x000fe2000fffe03f */
[----:B------:R-:W-:Y:S01]  /*19a0*/  UMOV UR17, 0x40000040 ;  /* 0x4000004000117882 */ /* 0x000fe20000000000 */
[----:B------:R-:W-:-:S07]  /*19b0*/  UMOV UR19, 0x40000040 ;  /* 0x4000004000137882 */ /* 0x000fce0000000000 */
[----:B------:R-:W-:Y:S01]  /*19c0*/  QGMMA.64x64x32.F32.E4M3.E4M3 R24, gdesc[UR16], R24 ;  /* 0x00e00000101879f3 */ /* 0x000fe20008700818 */
[----:B------:R-:W-:Y:S02]  /*19d0*/  UIADD3 UR18, UR7, 0x6, URZ ;  /* 0x0000000607127890 */ /* 0x000fe4000fffe03f */
[----:B------:R-:W-:Y:S01]  /*19e0*/  UIADD3 UR16, UR6, 0x6, URZ ;  /* 0x0000000606107890 */ /* 0x000fe2000fffe03f */
[----:B------:R-:W-:Y:S01]  /*19f0*/  ULDC UR7, c[0x0][0x50c] ;  /* 0x0001430000077ab9 */ /* 0x000fe20000000800 */
[----:B------:R-:W-:Y:S01]  /*1a00*/  UMOV UR17, 0x40000040 ;  /* 0x4000004000117882 */ /* 0x000fe20000000000 */
[----:B------:R-:W-:Y:S01]  /*1a10*/  UISETP.NE.AND UP0, UPT, UR7, 0x4, UPT ;  /* 0x000000040700788c */ /* 0x000fe2000bf05270 */
[----:B------:R-:W-:Y:S01]  /*1a20*/  UMOV UR19, 0x40000040 ;  /* 0x4000004000137882 */ /* 0x000fe20000000000 */
[----:B------:R-:W-:Y:S02]  /*1a30*/  UMOV UR6, 0x4 ;  /* 0x0000000400067882 */ /* 0x000fe40000000000 */
[----:B------:R-:W-:-:S06]  /*1a40*/  USEL UR7, URZ, 0x1, UP0 ;  /* 0x000000013f077887 */ /* 0x000fcc0008000000 */
[----:B------:R-:W-:Y:S01]  /*1a50*/  ISETP.NE.AND P0, PT, RZ, UR7, PT ;  /* 0x00000007ff007c0c */ /* 0x000fe2000bf05270 */
[----:B------:R-:W-:-:S12]  /*1a60*/  QGMMA.64x64x32.F32.E4M3.E4M3 R24, gdesc[UR16], R24, gsb0 ;  /* 0x00e00000101879f3 */ /* 0x000fd80008000818 */
[----:B------:R-:W-:Y:S05]  /*1a70*/  @!P0 BRA `(.L_x_21) ;  /* 0x0000000000888947 */ /* 0x000fea0003800000 */
[----:B------:R-:W-:Y:S02]  /*1a80*/  WARPGROUP.DEPBAR.LE gsb0, 0x0 ;  /* 0x00008000000079c5 */ /* 0x000fe40000010000 */
[----:B------:R-:W-:-:S01]  /*1a90*/  FADD R85, RZ, R24 ;  /* 0x00000018ff557221 */ /* 0x000fc20000000000 */
[----:B------:R-:W-:Y:S01]  /*1aa0*/  FADD R84, RZ, R25 ;  /* 0x00000019ff547221 */ /* 0x000fe20000000000 */
        /* <DEDUP_REMOVED lines=30> */
[----:B------:R-:W-:-:S06]  /*1c90*/  UMOV UR6, URZ ;  /* 0x0000003f00067c82 */ /* 0x000fcc0008000000 */
.L_x_21:
[----:B------:R-:W-:-:S04]  /*1ca0*/  UIADD3 UR25, UR5, 0x1, URZ ;  /* 0x0000000105197890 */ /* 0x000fc8000fffe03f */
[----:B------:R-:W-:-:S04]  /*1cb0*/  UISETP.NE.AND UP0, UPT, UR25, 0x3, UPT ;  /* 0x000000031900788c */ /* 0x000fc8000bf05270 */
[----:B------:R-:W-:Y:S02]  /*1cc0*/  USEL UR8, URZ, 0x1, UP0 ;  /* 0x000000013f087887 */ /* 0x000fe40008000000 */
[----:B------:R-:W-:Y:S02]  /*1cd0*/  USEL UR25, UR25, URZ, UP0 ;  /* 0x0000003f19197287 */ /* 0x000fe40008000000 */
[----:B------:R-:W-:-:S06]  /*1ce0*/  ULOP3.LUT UR8, UR4, UR8, URZ, 0x3c, !UPT ;  /* 0x0000000804087292 */ /* 0x000fcc000f8e3c3f */
[----:B------:R-:W-:Y:S01]  /*1cf0*/  IMAD.U32 R17, RZ, RZ, UR8 ;  /* 0x00000008ff117e24 */ /* 0x000fe2000f8e00ff */
[----:B------:R-:W-:-:S06]  /*1d00*/  UMOV UR8, 0x1 ;  /* 0x0000000100087882 */ /* 0x000fcc0000000000 */
.L_x_16:
[----:B------:R-:W-:-:S06]  /*1d10*/  UISETP.GE.AND UP0, UPT, UR10, 0x1, UPT ;  /* 0x000000010a00788c */ /* 0x000fcc000bf06270 */
[----:B------:R-:W-:-:S13]  /*1d20*/  PLOP3.LUT P0, PT, PT, PT, UP0, 0x80, 0x0 ;  /* 0x000000000000781c */ /* 0x000fda0003f0f008 */
[----:B------:R-:W-:Y:S05]  /*1d30*/  @!P0 BRA `(.L_x_22) ;  /* 0x0000000400948947 */ /* 0x000fea0003800000 */
[----:B01----:R-:W-:Y:S01]  /*1d40*/  IMAD.U32 R14, RZ, RZ, UR10 ;  /* 0x0000000aff0e7e24 */ /* 0x003fe2000f8e00ff */
[----:B------:R-:W-:Y:S01]  /*1d50*/  UMOV UR26, UR5 ;  /* 0x00000005001a7c82 */ /* 0x000fe20008000000 */
[----:B------:R-:W-:-:S05]  /*1d60*/  ULDC UR27, c[0x0][0x50c] ;  /* 0x00014300001b7ab9 */ /* 0x000fca0000000800 */
.L_x_30:
[----:B------:R-:W-:-:S13]  /*1d70*/  ISETP.NE.AND P1, PT, R86, 0x3, PT ;  /* 0x000000035600780c */ /* 0x000fda0003f25270 */
[----:B01----:R-:W-:Y:S05]  /*1d80*/  @!P1 BRA `(.L_x_23) ;  /* 0x0000000000049947 */ /* 0x003fea0003800000 */
[----:B------:R-:W-:Y:S01]  /*1d90*/  BPT.TRAP 0x1 ;  /* 0x000000040000795c */ /* 0x000fe20000300000 */
.L_x_23:
[----:B------:R-:W-:Y:S01]  /*1da0*/  ULEA UR16, UR25, UR9, 0x3 ;  /* 0x0000000919107291 */ /* 0x000fe2000f8e183f */
[----:B------:R-:W-:-:S08]  /*1db0*/  SHF.L.U32 R15, R17, 0x1f, RZ ;  /* 0x0000001f110f7819 */ /* 0x000fd000000006ff */
[----:B------:R0:W1:Y:S01]  /*1dc0*/  SYNCS.PHASECHK.TRANS64.TRYWAIT P0, [UR16], R15 ;  /* 0x0000000fff0075a7 */ /* 0x0000620008000150 */
[----:B------:R-:W-:Y:S05]  /*1dd0*/  @!P1 BRA `(.L_x_24) ;  /* 0x0000000000049947 */ /* 0x000fea0003800000 */
[----:B------:R-:W-:Y:S01]  /*1de0*/  BPT.TRAP 0x1 ;  /* 0x000000040000795c */ /* 0x000fe20000300000 */
.L_x_24:
[----:B-1----:R-:W-:Y:S05]  /*1df0*/  @P0 BRA `(.L_x_25) ;  /* 0x0000000000080947 */ /* 0x002fea0003800000 */
[----:B------:R-:W1:Y:S02]  /*1e00*/  SYNCS.PHASECHK.TRANS64.TRYWAIT P0, [UR16], R15 ;  /* 0x0000000fff0075a7 */ /* 0x000e640008000150 */
[----:B-1----:R-:W-:Y:S05]  /*1e10*/  @!P0 BRA `(.L_x_26) ;  /* 0x0000004400e88947 */ /* 0x002fea0003800000 */
.L_x_25:
[----:B------:R-:W-:Y:S01]  /*1e20*/  UISETP.NE.AND UP0, UPT, UR7, URZ, UPT ;  /* 0x0000003f0700728c */ /* 0x000fe2000bf05270 */
[----:B------:R-:W-:Y:S01]  /*1e30*/  WARPGROUP.ARRIVE ;  /* 0x00000000000079c5 */ /* 0x000fe20000000000 */
[----:B------:R-:W-:Y:S02]  /*1e40*/  ULEA UR7, UR25, UR14, 0x9 ;  /* 0x0000000e19077291 */ /* 0x000fe4000f8e483f */
[----:B------:R-:W-:Y:S01]  /*1e50*/  USEL UR8, UR8, URZ, !UP0 ;  /* 0x0000003f08087287 */ /* 0x000fe2000c000000 */
[----:B------:R-:W-:Y:S01]  /*1e60*/  UMOV UR17, 0x40000040 ;  /* 0x4000004000117882 */ /* 0x000fe20000000000 */
[----:B------:R-:W-:Y:S02]  /*1e70*/  UMOV UR19, 0x40000040 ;  /* 0x4000004000137882 */ /* 0x000fe40000000000 */
[----:B------:R-:W-:Y:S02]  /*1e80*/  UISETP.NE.U32.AND UP0, UPT, UR8, URZ, UPT ;  /* 0x0000003f0800728c */ /* 0x000fe4000bf05070 */
[----:B------:R-:W-:Y:S01]  /*1e90*/  ULEA UR8, UR25, UR15, 0x9 ;  /* 0x0000000f19087291 */ /* 0x000fe2000f8e483f */
[----:B------:R-:W-:Y:S01]  /*1ea0*/  UMOV UR16, UR7 ;  /* 0x0000000700107c82 */ /* 0x000fe20008000000 */
[----:B------:R-:W-:-:S05]  /*1eb0*/  UIADD3 UR6, UR6, 0x4, URZ ;  /* 0x0000000406067890 */ /* 0x000fca000fffe03f */
[----:B------:R-:W-:Y:S02]  /*1ec0*/  UMOV UR18, UR8 ;  /* 0x0000000800127c82 */ /* 0x000fe40008000000 */
[----:B------:R-:W-:Y:S01]  /*1ed0*/  QGMMA.64x64x32.F32.E4M3.E4M3 R24, gdesc[UR16], R24, UP0 ;  /* 0x00e00000101879f3 */ /* 0x000fe2000bf00818 */
[----:B------:R-:W-:Y:S02]  /*1ee0*/  UIADD3 UR16, UR7, 0x2, URZ ;  /* 0x0000000207107890 */ /* 0x000fe4000fffe03f */
[----:B------:R-:W-:Y:S01]  /*1ef0*/  UIADD3 UR18, UR8, 0x2, URZ ;  /* 0x0000000208127890 */ /* 0x000fe2000fffe03f */
[----:B------:R-:W-:Y:S01]  /*1f00*/  UMOV UR17, 0x40000040 ;  /* 0x4000004000117882 */ /* 0x000fe20000000000 */
[----:B------:R-:W-:Y:S01]  /*1f10*/  UMOV UR19, 0x40000040 ;  /* 0x4000004000137882 */ /* 0x000fe20000000000 */
[----:B------:R-:W-:-:S06]  /*1f20*/  UISETP.NE.AND UP0, UPT, UR6, UR27, UPT ;  /* 0x0000001b0600728c */ /* 0x000fcc000bf05270 */
        /* <DEDUP_REMOVED lines=8> */
[----:B------:R-:W-:Y:S01]  /*1fb0*/  UMOV UR17, 0x40000040 ;  /* 0x4000004000117882 */ /* 0x000fe20000000000 */
[----:B------:R-:W-:Y:S01]  /*1fc0*/  UMOV UR19, 0x40000040 ;  /* 0x4000004000137882 */ /* 0x000fe20000000000 */
[----:B------:R-:W-:-:S06]  /*1fd0*/  USEL UR7, URZ, 0x1, UP0 ;  /* 0x000000013f077887 */ /* 0x000fcc0008000000 */
[----:B------:R-:W-:Y:S01]  /*1fe0*/  ISETP.NE.AND P0, PT, RZ, UR7, PT ;  /* 0x00000007ff007c0c */ /* 0x000fe2000bf05270 */
[----:B------:R-:W-:Y:S03]  /*1ff0*/  QGMMA.64x64x32.F32.E4M3.E4M3 R24, gdesc[UR16], R24, gsb0 ;  /* 0x00e00000101879f3 */ /* 0x000fe60008000818 */
[----:B------:R-:W-:-:S09]  /*2000*/  WARPGROUP.DEPBAR.LE gsb0, 0x1 ;  /* 0x00008000000079c5 */ /* 0x000fd20000010100 */
[----:B------:R-:W-:Y:S05]  /*2010*/  @!P0 BRA `(.L_x_27) ;  /* 0x0000000000888947 */ /* 0x000fea0003800000 */
[----:B------:R-:W-:Y:S02]  /*2020*/  WARPGROUP.DEPBAR.LE gsb0, 0x0 ;  /* 0x00008000000079c5 */ /* 0x000fe40000010000 */
[----:B------:R-:W-:-:S01]  /*2030*/  FADD R85, R24, R85 ;  /* 0x0000005518557221 */ /* 0x000fc20000000000 */
[----:B------:R-:W-:Y:S01]  /*2040*/  FADD R84, R25, R84 ;  /* 0x0000005419547221 */ /* 0x000fe20000000000 */
        /* <DEDUP_REMOVED lines=30> */
[----:B------:R-:W-:-:S06]  /*2230*/  UMOV UR6, URZ ;  /* 0x0000003f00067c82 */ /* 0x000fcc0008000000 */
.L_x_27:
[----:B------:R-:W-:Y:S05]  /*2240*/  @!P1 BRA `(.L_x_28) ;  /* 0x0000000000049947 */ /* 0x000fea0003800000 */
[----:B------:R-:W-:Y:S01]  /*2250*/  BPT.TRAP 0x1 ;  /* 0x000000040000795c */ /* 0x000fe20000300000 */
.L_x_28:
[----:B------:R-:W-:Y:S01]  /*2260*/  ULEA UR8, UR26, UR9, 0x3 ;  /* 0x000000091a087291 */ /* 0x000fe2000f8e183f */
[----:B------:R-:W-:-:S03]  /*2270*/  ISETP.GT.U32.AND P0, PT, R7, 0x1, PT ;  /* 0x000000010700780c */ /* 0x000fc60003f04070 */
[----:B------:R-:W-:-:S04]  /*2280*/  UIADD3 UR8, UR8, 0x18, URZ ;  /* 0x0000001808087890 */ /* 0x000fc8000fffe03f */
[----:B------:R-:W-:-:S09]  /*2290*/  UPRMT UR8, URZ, 0x654, UR8 ;  /* 0x000006543f087896 */ /* 0x000fd20008000008 */
[----:B------:R-:W-:Y:S01]  /*22a0*/  SYNCS.ARRIVE.TRANS64.RED.A1T0 RZ, [UR8], RZ ;  /* 0x000000ffffff79a7 */ /* 0x000fe20008100408 */
[----:B------:R-:W-:Y:S05]  /*22b0*/  @P0 BRA `(.L_x_29) ;  /* 0x0000000000040947 */ /* 0x000fea0003800000 */
[----:B------:R-:W-:Y:S01]  /*22c0*/  BPT.TRAP 0x1 ;  /* 0x000000040000795c */ /* 0x000fe20000300000 */
.L_x_29:
[----:B------:R-:W-:Y:S01]  /*22d0*/  UIADD3 UR25, UR25, 0x1, URZ ;  /* 0x0000000119197890 */ /* 0x000fe2000fffe03f */
[C---:B------:R-:W-:Y:S01]  /*22e0*/  ISETP.GT.AND P0, PT, R14.reuse, 0x1, PT ;  /* 0x000000010e00780c */ /* 0x040fe20003f04270 */
[----:B------:R-:W-:Y:S01]  /*22f0*/  UIADD3 UR26, UR26, 0x1, URZ ;  /* 0x000000011a1a7890 */ /* 0x000fe2000fffe03f */
[----:B------:R-:W-:Y:S01]  /*2300*/  VIADD R14, R14, 0xffffffff ;  /* 0xffffffff0e0e7836 */ /* 0x000fe20000000000 */
[----:B------:R-:W-:Y:S02]  /*2310*/  UISETP.NE.AND UP0, UPT, UR25, 0x3, UPT ;  /* 0x000000031900788c */ /* 0x000fe4000bf05270 */
[----:B------:R-:W-:Y:S02]  /*2320*/  UISETP.NE.AND UP1, UPT, UR26, 0x3, UPT ;  /* 0x000000031a00788c */ /* 0x000fe4000bf25270 */
[----:B------:R-:W-:Y:S02]  /*2330*/  USEL UR8, URZ, 0x1, UP0 ;  /* 0x000000013f087887 */ /* 0x000fe40008000000 */
[----:B------:R-:W-:-:S02]  /*2340*/  USEL UR25, UR25, URZ, UP0 ;  /* 0x0000003f19197287 */ /* 0x000fc40008000000 */
[----:B------:R-:W-:Y:S02]  /*2350*/  USEL UR26, UR26, URZ, UP1 ;  /* 0x0000003f1a1a7287 */ /* 0x000fe40008800000 */
[----:B------:R-:W-:Y:S01]  /*2360*/  LOP3.LUT R17, R17, UR8, RZ, 0x3c, !PT ;  /* 0x0000000811117c12 */ /* 0x000fe2000f8e3cff */
[----:B------:R-:W-:Y:S01]  /*2370*/  UMOV UR8, 0x1 ;  /* 0x0000000100087882 */ /* 0x000fe20000000000 */
[----:B------:R-:W-:Y:S08]  /*2380*/  @P0 BRA `(.L_x_30) ;  /* 0xfffffff800780947 */ /* 0x000ff0000383ffff */
.L_x_22:
[----:B------:R-:W-:Y:S01]  /*2390*/  UISETP.NE.AND UP0, UPT, UR6, URZ, UPT ;  /* 0x0000003f0600728c */ /* 0x000fe2000bf05270 */
[----:B01----:R-:W0:Y:S01]  /*23a0*/  LDC R14, c[0x0][0x28c] ;  /* 0x0000a300ff0e7b82 */ /* 0x003e220000000800 */
[----:B------:R-:W-:Y:S02]  /*23b0*/  IMAD.U32 R15, RZ, RZ, UR24 ;  /* 0x00000018ff0f7e24 */ /* 0x000fe4000f8e00ff */
[----:B------:R-:W-:-:S06]  /*23c0*/  USEL UR6, URZ, 0x1, !UP0 ;  /* 0x000000013f067887 */ /* 0x000fcc000c000000 */
[----:B------:R-:W-:-:S13]  /*23d0*/  ISETP.NE.AND P0, PT, RZ, UR6, PT ;  /* 0x00000006ff007c0c */ /* 0x000fda000bf05270 */
[----:B------:R-:W-:Y:S05]  /*23e0*/  @!P0 BRA `(.L_x_31) ;  /* 0x0000000000848947 */ /* 0x000fea0003800000 */
[----:B------:R-:W-:Y:S02]  /*23f0*/  WARPGROUP.DEPBAR.LE gsb0, 0x0 ;  /* 0x00008000000079c5 */ /* 0x000fe40000010000 */
[----:B------:R-:W-:Y:S01]  /*2400*/  FADD R85, R24, R85 ;  /* 0x0000005518557221 */ /* 0x000fe20000000000 */
        /* <DEDUP_REMOVED lines=30> */
[----:B------:R-:W-:-:S07]  /*25f0*/  FADD R22, R22, R55 ;  /* 0x0000003716167221 */ /* 0x000fce0000000000 */
.L_x_31:
[----:B0-----:R-:W-:Y:S01]  /*2600*/  ISETP.GE.AND P0, PT, R14, 0x1, PT ;  /* 0x000000010e00780c */ /* 0x001fe20003f06270 */
[----:B------:R0:W-:Y:S01]  /*2610*/  SYNCS.ARRIVE.TRANS64.A1T0 RZ, [R15+UR23], RZ ;  /* 0x000000ff0fff79a7 */ /* 0x0001e20008100017 */
[----:B------:R-:W-:-:S11]  /*2620*/  WARPGROUP.DEPBAR.LE gsb0, 0x0 ;  /* 0x00008000000079c5 */ /* 0x000fd60000010000 */
[----:B------:R-:W-:Y:S05]  /*2630*/  @!P0 BRA `(.L_x_32) ;  /* 0x0000000000388947 */ /* 0x000fea0003800000 */
[----:B------:R-:W-:-:S13]  /*2640*/  ISETP.NE.AND P0, PT, R86, 0x3, PT ;  /* 0x000000035600780c */ /* 0x000fda0003f05270 */
[----:B------:R-:W-:Y:S05]  /*2650*/  @!P0 BRA `(.L_x_33) ;  /* 0x0000000000048947 */ /* 0x000fea0003800000 */
[----:B------:R-:W-:Y:S01]  /*2660*/  BPT.TRAP 0x1 ;  /* 0x000000040000795c */ /* 0x000fe20000300000 */
.L_x_33:
[----:B------:R-:W-:Y:S01]  /*2670*/  UIADD3 UR8, UR10, UR5, URZ ;  /* 0x000000050a087290 */ /* 0x000fe2000fffe03f */
[----:B------:R-:W-:-:S03]  /*2680*/  ISETP.GT.U32.AND P0, PT, R7, 0x1, PT ;  /* 0x000000010700780c */ /* 0x000fc60003f04070 */
[----:B------:R-:W-:-:S04]  /*2690*/  UIMAD.WIDE.U32 UR6, UR8, -0x55555555, URZ ;  /* 0xaaaaaaab080678a5 */ /* 0x000fc8000f8e003f */
[----:B------:R-:W-:-:S04]  /*26a0*/  USHF.R.U32.HI UR6, URZ, 0x1, UR7 ;  /* 0x000000013f067899 */ /* 0x000fc80008011607 */
[----:B------:R-:W-:-:S04]  /*26b0*/  UIMAD UR8, UR6, -0x3, UR8 ;  /* 0xfffffffd060878a4 */ /* 0x000fc8000f8e0208 */
[----:B------:R-:W-:-:S04]  /*26c0*/  ULEA UR8, UR8, UR9, 0x3 ;  /* 0x0000000908087291 */ /* 0x000fc8000f8e183f */
[----:B------:R-:W-:-:S04]  /*26d0*/  UIADD3 UR8, UR8, 0x18, URZ ;  /* 0x0000001808087890 */ /* 0x000fc8000fffe03f */
[----:B------:R-:W-:-:S09]  /*26e0*/  UPRMT UR8, URZ, 0x654, UR8 ;  /* 0x000006543f087896 */ /* 0x000fd20008000008 */
[----:B------:R-:W-:Y:S01]  /*26f0*/  SYNCS.ARRIVE.TRANS64.RED.A1T0 RZ, [UR8], RZ ;  /* 0x000000ffffff79a7 */ /* 0x000fe20008100408 */
[----:B------:R-:W-:Y:S05]  /*2700*/  @P0 BRA `(.L_x_32) ;  /* 0x0000000000040947 */ /* 0x000fea0003800000 */
[----:B------:R-:W-:Y:S01]  /*2710*/  BPT.TRAP 0x1 ;  /* 0x000000040000795c */ /* 0x000fe20000300000 */
.L_x_32:
[----:B------:R-:W-:Y:S01]  /*2720*/  SHF.L.U32 R14, R87, 0x1f, RZ ;  /* 0x0000001f570e7819 */ /* 0x000fe200000006ff */
[----:B------:R-:W-:Y:S01]  /*2730*/  UIADD3 UR5, UR22, UR5, URZ ;  /* 0x0000000516057290 */ /* 0x000fe2000fffe03f */
[----:B------:R-:W1:Y:S01]  /*2740*/  LDC R29, c[0x0][0x288] ;  /* 0x0000a200ff1d7b82 */ /* 0x000e620000000800 */
[----:B------:R-:W-:Y:S01]  /*2750*/  UISETP.GE.U32.AND UP1, UPT, UR22, 0x3, UPT ;  /* 0x000000031600788c */ /* 0x000fe2000bf26070 */
[----:B------:R-:W-:Y:S01]  /*2760*/  IMAD.SHL.U32 R20, R18, 0x2, RZ ;  /* 0x0000000212147824 */ /* 0x000fe200078e00ff */
[----:B------:R-:W-:Y:S02]  /*2770*/  UISETP.GT.U32.AND UP0, UPT, UR5, 0x2, UPT ;  /* 0x000000020500788c */ /* 0x000fe4000bf04070 */
[----:B------:R-:W-:Y:S02]  /*2780*/  UIMAD.WIDE.U32 UR6, UR5, -0x55555555, URZ ;  /* 0xaaaaaaab050678a5 */ /* 0x000fe4000f8e003f */
[----:B------:R-:W-:Y:S01]  /*2790*/  UISETP.LT.U32.AND UP0, UPT, UR22, 0x3, UP0 ;  /* 0x000000031600788c */ /* 0x000fe20008701070 */
[----:B------:R-:W2:Y:S01]  /*27a0*/  SYNCS.PHASECHK.TRANS64.TRYWAIT P0, [UR11+0x8], R14 ;  /* 0x0000080eff0075a7 */ /* 0x000ea2000800014b */
[----:B------:R-:W-:Y:S01]  /*27b0*/  USHF.R.U32.HI UR6, URZ, 0x1, UR7 ;  /* 0x000000013f067899 */ /* 0x000fe20008011607 */
[----:B------:R-:W-:Y:S01]  /*27c0*/  SHF.R.S32.HI R21, RZ, 0x1f, R20 ;  /* 0x0000001fff157819 */ /* 0x000fe20000011414 */
[----:B------:R-:W-:-:S02]  /*27d0*/  USEL UR8, URZ, 0x1, !UP0 ;  /* 0x000000013f087887 */ /* 0x000fc4000c000000 */
[----:B------:R-:W-:Y:S02]  /*27e0*/  UIMAD UR5, UR6, -0x3, UR5 ;  /* 0xfffffffd060578a4 */ /* 0x000fe4000f8e0205 */
[----:B------:R-:W-:-:S04]  /*27f0*/  ULOP3.LUT UR4, UR4, UR8, URZ, 0x3c, !UPT ;  /* 0x0000000804047292 */ /* 0x000fc8000f8e3c3f */
[----:B------:R-:W-:Y:S01]  /*2800*/  @UP1 ULOP3.LUT UR4, UR4, 0x1, UR6, 0x78, !UPT ;  /* 0x0000000104041892 */ /* 0x000fe2000f8e7806 */
[----:B-12---:R-:W-:Y:S11]  /*2810*/  @!P0 BRA `(.L_x_34) ;  /* 0x0000003c00808947 */ /* 0x006ff60003800000 */
.L_x_127:
[----:B------:R-:W-:Y:S01]  /*2820*/  IMAD.SHL.U32 R31, R4, 0x40, RZ ;  /* 0x00000040041f7824 */ /* 0x000fe200078e00ff */
[----:B------:R-:W-:Y:S01]  /*2830*/  ULDC UR8, c[0x0][0x284] ;  /* 0x0000a10000087ab9 */ /* 0x000fe20000000800 */
[----:B------:R-:W-:Y:S01]  /*2840*/  IMAD.SHL.U32 R4, R6, 0x40, RZ ;  /* 0x0000004006047824 */ /* 0x000fe200078e00ff */
[----:B------:R-:W-:Y:S01]  /*2850*/  SHF.R.S32.HI R30, RZ, 0x1f, R5 ;  /* 0x0000001fff1e7819 */ /* 0x000fe20000011405 */
[----:B------:R-:W-:Y:S01]  /*2860*/  ULDC.64 UR6, c[0x0][0x5d0] ;  /* 0x0001740000067ab9 */ /* 0x000fe20000000a00 */
[----:B------:R-:W-:Y:S01]  /*2870*/  SHF.R.S32.HI R28, RZ, 0x1f, R31 ;  /* 0x0000001fff1c7819 */ /* 0x000fe2000001141f */
[----:B0-----:R-:W-:Y:S01]  /*2880*/  IMAD.WIDE.U32 R14, R5, UR6, R20 ;  /* 0x00000006050e7c25 */ /* 0x001fe2000f8e0014 */
[----:B------:R-:W-:-:S03]  /*2890*/  ISETP.GE.AND P0, PT, R4, UR8, PT ;  /* 0x0000000804007c0c */ /* 0x000fc6000bf06270 */
[----:B------:R-:W-:Y:S01]  /*28a0*/  IMAD R16, R30, UR6, RZ ;  /* 0x000000061e107c24 */ /* 0x000fe2000f8e02ff */
[C---:B------:R-:W-:Y:S02]  /*28b0*/  ISETP.GE.OR P0, PT, R31.reuse, R29, P0 ;  /* 0x0000001d1f00720c */ /* 0x040fe40000706670 */
[----:B------:R-:W-:Y:S01]  /*28c0*/  IADD3 R14, P1, R31, R14, RZ ;  /* 0x0000000e1f0e7210 */ /* 0x000fe20007f3e0ff */
[----:B------:R-:W-:-:S05]  /*28d0*/  IMAD R17, R5, UR7, R16 ;  /* 0x0000000705117c24 */ /* 0x000fca000f8e0210 */
[----:B------:R-:W-:-:S05]  /*28e0*/  IADD3.X R15, R28, R15, R17, P1, !PT ;  /* 0x0000000f1c0f7210 */ /* 0x000fca0000ffe411 */
[----:B------:R-:W-:Y:S05]  /*28f0*/  @P0 BRA `(.L_x_35) ;  /* 0x0000002400a80947 */ /* 0x000fea0003800000 */
[----:B------:R-:W0:Y:S01]  /*2900*/  LDC.64 R24, c[0x0][0x5c8] ;  /* 0x00017200ff187b82 */ /* 0x000e220000000a00 */
[----:B------:R-:W-:Y:S01]  /*2910*/  IMAD.WIDE R26, R6, 0x40, R10 ;  /* 0x00000040061a7825 */ /* 0x000fe200078e020a */
[----:B------:R-:W-:Y:S01]  /*2920*/  ULDC.64 UR6, c[0x0][0x5c0] ;  /* 0x0001700000067ab9 */ /* 0x000fe20000000a00 */
[----:B------:R-:W-:Y:S02]  /*2930*/  BSSY B0, `(.L_x_35) ;  /* 0x0000266000007945 */ /* 0x000fe40003800000 */
[-C--:B0-----:R-:W-:Y:S02]  /*2940*/  IMAD R6, R27, R24.reuse, RZ ;  /* 0x000000181b067224 */ /* 0x081fe400078e02ff */
[----:B------:R-:W-:-:S04]  /*2950*/  IMAD.WIDE.U32 R14, R26, R24, R14 ;  /* 0x000000181a0e7225 */ /* 0x000fc800078e000e */
[----:B------:R-:W-:Y:S01]  /*2960*/  IMAD R17, R26, R25, R6 ;  /* 0x000000191a117224 */ /* 0x000fe200078e0206 */
[----:B------:R-:W-:Y:S02]  /*2970*/  LEA R16, P0, R24, R14, 0x3 ;  /* 0x0000000e18107211 */ /* 0x000fe400078018ff */
[----:B------:R-:W-:Y:S01]  /*2980*/  IADD3 R14, P1, R14, UR6, RZ ;  /* 0x000000060e0e7c10 */ /* 0x000fe2000ff3e0ff */
[----:B------:R-:W-:Y:S01]  /*2990*/  IMAD.IADD R17, R15, 0x1, R17 ;  /* 0x000000010f117824 */ /* 0x000fe200078e0211 */
[----:B------:R-:W-:-:S04]  /*29a0*/  IADD3 R16, P2, R16, UR6, RZ ;  /* 0x0000000610107c10 */ /* 0x000fc8000ff5e0ff */
[----:B------:R-:W-:Y:S01]  /*29b0*/  LEA.HI.X R6, R24, R17, R25, 0x3, P0 ;  /* 0x0000001118067211 */ /* 0x000fe200000f1c19 */
[----:B------:R-:W-:Y:S01]  /*29c0*/  IMAD R24, R18, -0x2, R29 ;  /* 0xfffffffe12187824 */ /* 0x000fe200078e021d */
[----:B-----5:R-:W-:Y:S02]  /*29d0*/  FSETP.NEU.AND P0, PT, R13, RZ, PT ;  /* 0x000000ff0d00720b */ /* 0x020fe40003f0d000 */
[----:B------:R-:W-:Y:S01]  /*29e0*/  IADD3.X R15, R17, UR7, RZ, P1, !PT ;  /* 0x00000007110f7c10 */ /* 0x000fe20008ffe4ff */
[----:B------:R-:W-:Y:S01]  /*29f0*/  IMAD.IADD R24, R24, 0x1, -R31 ;  /* 0x0000000118187824 */ /* 0x000fe200078e0a1f */
[----:B------:R-:W-:Y:S01]  /*2a00*/  IADD3.X R17, R6, UR7, RZ, P2, !PT ;  /* 0x0000000706117c10 */ /* 0x000fe200097fe4ff */
[----:B------:R-:W-:-:S08]  /*2a10*/  IMAD.IADD R6, R19, 0x1, -R4 ;  /* 0x0000000113067824 */ /* 0x000fd000078e0a04 */
[----:B------:R-:W-:Y:S05]  /*2a20*/  @!P0 BRA `(.L_x_36) ;  /* 0x0000001c00188947 */ /* 0x000fea0003800000 */
[----:B------:R-:W-:Y:S01]  /*2a30*/  ULDC.64 UR6, c[0x0][0x5b8] ;  /* 0x00016e0000067ab9 */ /* 0x000fe20000000a00 */
[----:B------:R-:W-:Y:S01]  /*2a40*/  ULDC.64 UR16, c[0x0][0x5a8] ;  /* 0x00016a0000107ab9 */ /* 0x000fe20000000a00 */
[----:B------:R-:W-:Y:S01]  /*2a50*/  IMAD.WIDE.U32 R20, R5, UR6, R20 ;  /* 0x0000000605147c25 */ /* 0x000fe2000f8e0014 */
[----:B------:R-:W-:Y:S03]  /*2a60*/  BSSY B1, `(.L_x_37) ;  /* 0x0000010000017945 */ /* 0x000fe60003800000 */
[----:B------:R-:W-:Y:S01]  /*2a70*/  IMAD R4, R30, UR6, RZ ;  /* 0x000000061e047c24 */ /* 0x000fe2000f8e02ff */
[----:B------:R-:W-:-:S03]  /*2a80*/  IADD3 R20, P0, R31, R20, RZ ;  /* 0x000000141f147210 */ /* 0x000fc60007f1e0ff */
[----:B------:R-:W-:Y:S01]  /*2a90*/  IMAD R5, R5, UR7, R4 ;  /* 0x0000000705057c24 */ /* 0x000fe2000f8e0204 */
[----:B------:R-:W-:Y:S02]  /*2aa0*/  ULDC.64 UR6, c[0x0][0x5b0] ;  /* 0x00016c0000067ab9 */ /* 0x000fe40000000a00 */
[----:B------:R-:W-:Y:S02]  /*2ab0*/  IMAD R25, R27, UR6, RZ ;  /* 0x000000061b197c24 */ /* 0x000fe4000f8e02ff */
[----:B------:R-:W-:Y:S02]  /*2ac0*/  IADD3.X R21, R28, R21, R5, P0, !PT ;  /* 0x000000151c157210 */ /* 0x000fe400007fe405 */
[----:B------:R-:W-:Y:S01]  /*2ad0*/  ISETP.GE.AND P0, PT, R24, 0x1, PT ;  /* 0x000000011800780c */ /* 0x000fe20003f06270 */
[C---:B------:R-:W-:Y:S02]  /*2ae0*/  IMAD R25, R26.reuse, UR7, R25 ;  /* 0x000000071a197c24 */ /* 0x040fe4000f8e0219 */
[----:B------:R-:W-:Y:S01]  /*2af0*/  IMAD.WIDE.U32 R4, R26, UR6, R20 ;  /* 0x000000061a047c25 */ /* 0x000fe2000f8e0014 */
[----:B------:R-:W-:-:S02]  /*2b00*/  ISETP.LT.OR P3, PT, R6, 0x1, !P0 ;  /* 0x000000010600780c */ /* 0x000fc40004761670 */
[----:B------:R-:W-:-:S04]  /*2b10*/  IADD3 R4, P1, R4, UR16, RZ ;  /* 0x0000001004047c10 */ /* 0x000fc8000ff3e0ff */
[--C-:B------:R-:W-:Y:S02]  /*2b20*/  IADD3.X R5, R5, UR17, R25.reuse, P1, !PT ;  /* 0x0000001105057c10 */ /* 0x100fe40008ffe419 */
[----:B------:R-:W-:-:S05]  /*2b30*/  PRMT R25, RZ, 0x7610, R25 ;  /* 0x00007610ff197816 */ /* 0x000fca0000000019 */
[----:B------:R-:W-:Y:S05]  /*2b40*/  @P3 BRA `(.L_x_38) ;  /* 0x0000000000043947 */ /* 0x000fea0003800000 */
[----:B------:R0:W5:Y:S02]  /*2b50*/  LDG.E.U8 R25, desc[UR20][R4.64] ;  /* 0x0000001404197981 */ /* 0x000164000c1e1100 */
.L_x_38:
[----:B------:R-:W-:Y:S05]  /*2b60*/  BSYNC B1 ;  /* 0x0000000000017941 */ /* 0x000fea0003800000 */
.L_x_37:
[----:B-----5:R-:W-:Y:S01]  /*2b70*/  LOP3.LUT R25, R25, 0xff, RZ, 0xc0, !PT ;  /* 0x000000ff19197812 */ /* 0x020fe200078ec0ff */
[----:B------:R-:W-:Y:S01]  /*2b80*/  BSSY B1, `(.L_x_39) ;  /* 0x000000c000017945 */ /* 0x000fe20003800000 */
[----:B------:R-:W-:Y:S02]  /*2b90*/  ISETP.GE.AND P1, PT, R24, 0x2, PT ;  /* 0x000000021800780c */ /* 0x000fe40003f26270 */
[----:B------:R-:W-:Y:S02]  /*2ba0*/  F2FP.F16.E4M3.UNPACK_B R25, R25 ;  /* 0x00000019ff19723e */ /* 0x000fe400020006ff */
[----:B------:R-:W-:-:S03]  /*2bb0*/  ISETP.LT.OR P2, PT, R6, 0x1, !P1 ;  /* 0x000000010600780c */ /* 0x000fc60004f41670 */
[----:B------:R-:W-:Y:S01]  /*2bc0*/  HADD2.F32 R28, -RZ, R25.H0_H0 ;  /* 0x20000019ff1c7230 */ /* 0x000fe20000004100 */
[----:B------:R-:W-:-:S04]  /*2bd0*/  PRMT R25, RZ, 0x7610, R25 ;  /* 0x00007610ff197816 */ /* 0x000fc80000000019 */
[----:B------:R-:W-:-:S04]  /*2be0*/  FMUL R28, R28, R13 ;  /* 0x0000000d1c1c7220 */ /* 0x000fc80000400000 */
[----:B------:R-:W-:-:S05]  /*2bf0*/  FFMA R28, R85, R12, R28 ;  /* 0x0000000c551c7223 */ /* 0x000fca000000001c */
[----:B------:R-:W-:-:S05]  /*2c00*/  F2FP.SATFINITE.E4M3.F32.PACK_AB_MERGE_C R29, RZ, R28, RZ ;  /* 0x0000001cff1d723e */ /* 0x000fca00048070ff */
[----:B------:R1:W-:Y:S01]  /*2c10*/  @!P3 STG.E.U8 desc[UR20][R14.64], R29 ;  /* 0x0000001d0e00b986 */ /* 0x0003e2000c101114 */
[----:B------:R-:W-:Y:S05]  /*2c20*/  @P2 BRA `(.L_x_40) ;  /* 0x0000000000042947 */ /* 0x000fea0003800000 */
[----:B------:R2:W5:Y:S02]  /*2c30*/  LDG.E.U8 R25, desc[UR20][R4.64+0x1] ;  /* 0x0000011404197981 */ /* 0x000564000c1e1100 */
.L_x_40:
[----:B------:R-:W-:Y:S05]  /*2c40*/  BSYNC B1 ;  /* 0x0000000000017941 */ /* 0x000fea0003800000 */
.L_x_39:
[----:B-----5:R-:W-:Y:S01]  /*2c50*/  LOP3.LUT R25, R25, 0xff, RZ, 0xc0, !PT ;  /* 0x000000ff19197812 */ /* 0x020fe200078ec0ff */
[----:B------:R-:W-:Y:S01]  /*2c60*/  BSSY B1, `(.L_x_41) ;  /* 0x0000012000017945 */ /* 0x000fe20003800000 */
[----:B-1----:R-:W-:Y:S02]  /*2c70*/  IADD3 R29, P3, R26, 0x8, RZ ;  /* 0x000000081a1d7810 */ /* 0x002fe40007f7e0ff */
[----:B------:R-:W-:Y:S02]  /*2c80*/  F2FP.F16.E4M3.UNPACK_B R25, R25 ;  /* 0x00000019ff19723e */ /* 0x000fe400020006ff */
[----:B------:R-:W-:Y:S01]  /*2c90*/  ISETP.LT.OR P0, PT, R6, 0x9, !P0 ;  /* 0x000000090600780c */ /* 0x000fe20004701670 */
[----:B------:R-:W-:Y:S02]  /*2ca0*/  IMAD.X R27, RZ, RZ, R27, P3 ;  /* 0x000000ffff1b7224 */ /* 0x000fe400018e061b */
[----:B------:R-:W-:Y:S02]  /*2cb0*/  HADD2.F32 R26, -RZ, R25.H0_H0 ;  /* 0x20000019ff1a7230 */ /* 0x000fe40000004100 */
[----:B------:R-:W-:-:S04]  /*2cc0*/  IMAD.WIDE.U32 R20, R29, UR6, R20 ;  /* 0x000000061d147c25 */ /* 0x000fc8000f8e0014 */
[----:B------:R-:W-:Y:S01]  /*2cd0*/  FMUL R25, R26, R13 ;  /* 0x0000000d1a197220 */ /* 0x000fe20000400000 */
[----:B------:R-:W-:Y:S01]  /*2ce0*/  IMAD R26, R27, UR6, RZ ;  /* 0x000000061b1a7c24 */ /* 0x000fe2000f8e02ff */
[----:B------:R-:W-:Y:S02]  /*2cf0*/  IADD3 R20, P3, R20, UR16, RZ ;  /* 0x0000001014147c10 */ /* 0x000fe4000ff7e0ff */
[----:B------:R-:W-:Y:S01]  /*2d00*/  FFMA R25, R84, R12, R25 ;  /* 0x0000000c54197223 */ /* 0x000fe20000000019 */
[----:B------:R-:W-:-:S04]  /*2d10*/  IMAD R29, R29, UR7, R26 ;  /* 0x000000071d1d7c24 */ /* 0x000fc8000f8e021a */
[----:B------:R-:W-:Y:S02]  /*2d20*/  F2FP.SATFINITE.E4M3.F32.PACK_AB_MERGE_C R27, RZ, R25, RZ ;  /* 0x00000019ff1b723e */ /* 0x000fe400048070ff */
[----:B------:R-:W-:Y:S02]  /*2d30*/  IADD3.X R21, R21, UR17, R29, P3, !PT ;  /* 0x0000001115157c10 */ /* 0x000fe40009ffe41d */
[----:B------:R-:W-:Y:S01]  /*2d40*/  PRMT R25, RZ, 0x7610, R25 ;  /* 0x00007610ff197816 */ /* 0x000fe20000000019 */
[----:B------:R1:W-:Y:S01]  /*2d50*/  @!P2 STG.E.U8 desc[UR20][R14.64+0x1], R27 ;  /* 0x0000011b0e00a986 */ /* 0x0003e2000c101114 */
[----:B------:R-:W-:Y:S05]  /*2d60*/  @P0 BRA `(.L_x_42) ;  /* 0x0000000000040947 */ /* 0x000fea0003800000 */
[----:B------:R3:W5:Y:S02]  /*2d70*/  LDG.E.U8 R25, desc[UR20][R20.64] ;  /* 0x0000001414197981 */ /* 0x000764000c1e1100 */
.L_x_42:
[----:B------:R-:W-:Y:S05]  /*2d80*/  BSYNC B1 ;  /* 0x0000000000017941 */ /* 0x000fea0003800000 */
.L_x_41:
[----:B-----5:R-:W-:Y:S01]  /*2d90*/  LOP3.LUT R25, R25, 0xff, RZ, 0xc0, !PT ;  /* 0x000000ff19197812 */ /* 0x020fe200078ec0ff */
[----:B------:R-:W-:Y:S01]  /*2da0*/  BSSY B1, `(.L_x_43) ;  /* 0x000000b000017945 */ /* 0x000fe20003800000 */
[----:B------:R-:W-:Y:S02]  /*2db0*/  ISETP.LT.OR P1, PT, R6, 0x9, !P1 ;  /* 0x000000090600780c */ /* 0x000fe40004f21670 */
[----:B------:R-:W-:-:S05]  /*2dc0*/  F2FP.F16.E4M3.UNPACK_B R25, R25 ;  /* 0x00000019ff19723e */ /* 0x000fca00020006ff */
[----:B------:R-:W-:Y:S01]  /*2dd0*/  HADD2.F32 R26, -RZ, R25.H0_H0 ;  /* 0x20000019ff1a7230 */ /* 0x000fe20000004100 */
[----:B------:R-:W-:-:S04]  /*2de0*/  PRMT R25, RZ, 0x7610, R25 ;  /* 0x00007610ff197816 */ /* 0x000fc80000000019 */
[----:B------:R-:W-:-:S04]  /*2df0*/  FMUL R26, R26, R13 ;  /* 0x0000000d1a1a7220 */ /* 0x000fc80000400000 */
[----:B------:R-:W-:-:S05]  /*2e00*/  FFMA R26, R83, R12, R26 ;  /* 0x0000000c531a7223 */ /* 0x000fca000000001a */
[----:B-1----:R-:W-:-:S05]  /*2e10*/  F2FP.SATFINITE.E4M3.F32.PACK_AB_MERGE_C R27, RZ, R26, RZ ;  /* 0x0000001aff1b723e */ /* 0x002fca00048070ff */
[----:B------:R1:W-:Y:S01]  /*2e20*/  @!P0 STG.E.U8 desc[UR20][R16.64], R27 ;  /* 0x0000001b10008986 */ /* 0x0003e2000c101114 */
[----:B------:R-:W-:Y:S05]  /*2e30*/  @P1 BRA `(.L_x_44) ;  /* 0x0000000000041947 */ /* 0x000fea0003800000 */
[----:B------:R4:W5:Y:S02]  /*2e40*/  LDG.E.U8 R25, desc[UR20][R20.64+0x1] ;  /* 0x0000011414197981 */ /* 0x000964000c1e1100 */
.L_x_44:
[----:B------:R-:W-:Y:S05]  /*2e50*/  BSYNC B1 ;  /* 0x0000000000017941 */ /* 0x000fea0003800000 */
.L_x_43:
[----:B-----5:R-:W-:Y:S01]  /*2e60*/  LOP3.LUT R25, R25, 0xff, RZ, 0xc0, !PT ;  /* 0x000000ff19197812 */ /* 0x020fe200078ec0ff */
[----:B------:R-:W-:Y:S01]  /*2e70*/  BSSY B1, `(.L_x_45) ;  /* 0x000000c000017945 */ /* 0x000fe20003800000 */
[----:B------:R-:W-:Y:S02]  /*2e80*/  ISETP.GE.AND P0, PT, R24, 0x9, PT ;  /* 0x000000091800780c */ /* 0x000fe40003f06270 */
[----:B------:R-:W-:Y:S02]  /*2e90*/  F2FP.F16.E4M3.UNPACK_B R25, R25 ;  /* 0x00000019ff19723e */ /* 0x000fe400020006ff */
[----:B------:R-:W-:-:S03]  /*2ea0*/  ISETP.LT.OR P2, PT, R6, 0x1, !P0 ;  /* 0x000000010600780c */ /* 0x000fc60004741670 */
[----:B------:R-:W-:-:S05]  /*2eb0*/  HADD2.F32 R26, -RZ, R25.H0_H0 ;  /* 0x20000019ff1a7230 */ /* 0x000fca0000004100 */
[----:B------:R-:W-:-:S04]  /*2ec0*/  FMUL R25, R26, R13 ;  /* 0x0000000d1a197220 */ /* 0x000fc80000400000 */
[----:B------:R-:W-:-:S05]  /*2ed0*/  FFMA R25, R82, R12, R25 ;  /* 0x0000000c52197223 */ /* 0x000fca0000000019 */
[----:B-1----:R-:W-:Y:S02]  /*2ee0*/  F2FP.SATFINITE.E4M3.F32.PACK_AB_MERGE_C R27, RZ, R25, RZ ;  /* 0x00000019ff1b723e */ /* 0x002fe400048070ff */
[----:B------:R-:W-:-:S03]  /*2ef0*/  PRMT R25, RZ, 0x7610, R25 ;  /* 0x00007610ff197816 */ /* 0x000fc60000000019 */
[----:B------:R1:W-:Y:S01]  /*2f00*/  @!P1 STG.E.U8 desc[UR20][R16.64+0x1], R27 ;  /* 0x0000011b10009986 */ /* 0x0003e2000c101114 */
[----:B------:R-:W-:Y:S05]  /*2f10*/  @P2 BRA `(.L_x_46) ;  /* 0x0000000000042947 */ /* 0x000fea0003800000 */
[----:B------:R0:W5:Y:S02]  /*2f20*/  LDG.E.U8 R25, desc[UR20][R4.64+0x8] ;  /* 0x0000081404197981 */ /* 0x000164000c1e1100 */
.L_x_46:
[----:B------:R-:W-:Y:S05]  /*2f30*/  BSYNC B1 ;  /* 0x0000000000017941 */ /* 0x000fea0003800000 */
.L_x_45:
        /* <DEDUP_REMOVED lines=13> */
.L_x_48:
[----:B------:R-:W-:Y:S05]  /*3010*/  BSYNC B1 ;  /* 0x0000000000017941 */ /* 0x000fea0003800000 */
.L_x_47:
[----:B-----5:R-:W-:Y:S01]  /*3020*/  LOP3.LUT R25, R25, 0xff, RZ, 0xc0, !PT ;  /* 0x000000ff19197812 */ /* 0x020fe200078ec0ff */
[----:B------:R-:W-:Y:S01]  /*3030*/  BSSY B1, `(.L_x_49) ;  /* 0x000000b000017945 */ /* 0x000fe20003800000 */
[----:B------:R-:W-:Y:S02]  /*3040*/  ISETP.LT.OR P0, PT, R6, 0x9, !P0 ;  /* 0x000000090600780c */ /* 0x000fe40004701670 */
[----:B------:R-:W-:-:S05]  /*3050*/  F2FP.F16.E4M3.UNPACK_B R25, R25 ;  /* 0x00000019ff19723e */ /* 0x000fca00020006ff */
        /* <DEDUP_REMOVED lines=8> */
.L_x_50:
[----:B------:R-:W-:Y:S05]  /*30e0*/  BSYNC B1 ;  /* 0x0000000000017941 */ /* 0x000fea0003800000 */
.L_x_49:
        /* <DEDUP_REMOVED lines=12> */
.L_x_52:
[----:B------:R-:W-:Y:S05]  /*31b0*/  BSYNC B1 ;  /* 0x0000000000017941 */ /* 0x000fea0003800000 */
.L_x_51:
        /* <DEDUP_REMOVED lines=13> */
.L_x_54:
[----:B------:R-:W-:Y:S05]  /*3290*/  BSYNC B1 ;  /* 0x0000000000017941 */ /* 0x000fea0003800000 */
.L_x_53:
        /* <DEDUP_REMOVED lines=13> */
.L_x_56:
[----:B------:R-:W-:Y:S05]  /*3370*/  BSYNC B1 ;  /* 0x0000000000017941 */ /* 0x000fea0003800000 */
.L_x_55:
        /* <DEDUP_REMOVED lines=12> */
.L_x_58:
[----:B------:R-:W-:Y:S05]  /*3440*/  BSYNC B1 ;  /* 0x0000000000017941 */ /* 0x000fea0003800000 */
.L_x_57:
        /* <DEDUP_REMOVED lines=12> */
.L_x_60:
[----:B------:R-:W-:Y:S05]  /*3510*/  BSYNC B1 ;  /* 0x0000000000017941 */ /* 0x000fea0003800000 */
.L_x_59:
        /* <DEDUP_REMOVED lines=13> */
.L_x_62:
[----:B------:R-:W-:Y:S05]  /*35f0*/  BSYNC B1 ;  /* 0x0000000000017941 */ /* 0x000fea0003800000 */
.L_x_61:
        /* <DEDUP_REMOVED lines=13> */
.L_x_64:
[----:B------:R-:W-:Y:S05]  /*36d0*/  BSYNC B1 ;  /* 0x0000000000017941 */ /* 0x000fea0003800000 */
.L_x_63:
        /* <DEDUP_REMOVED lines=12> */
.L_x_66:
[----:B------:R-:W-:Y:S05]  /*37a0*/  BSYNC B1 ;  /* 0x0000000000017941 */ /* 0x000fea0003800000 */
.L_x_65:
        /* <DEDUP_REMOVED lines=12> */
.L_x_68:
[----:B------:R-:W-:Y:S05]  /*3870*/  BSYNC B1 ;  /* 0x0000000000017941 */ /* 0x000fea0003800000 */
.L_x_67:
        /* <DEDUP_REMOVED lines=13> */
.L_x_70:
[----:B------:R-:W-:Y:S05]  /*3950*/  BSYNC B1 ;  /* 0x0000000000017941 */ /* 0x000fea0003800000 */
.L_x_69:
        /* <DEDUP_REMOVED lines=13> */
.L_x_72:
[----:B------:R-:W-:Y:S05]  /*3a30*/  BSYNC B1 ;  /* 0x0000000000017941 */ /* 0x000fea0003800000 */
.L_x_71:
        /* <DEDUP_REMOVED lines=12> */
.L_x_74:
[----:B------:R-:W-:Y:S05]  /*3b00*/  BSYNC B1 ;  /* 0x0000000000017941 */ /* 0x000fea0003800000 */
.L_x_73:
        /* <DEDUP_REMOVED lines=12> */
.L_x_76:
[----:B------:R-:W-:Y:S05]  /*3bd0*/  BSYNC B1 ;  /* 0x0000000000017941 */ /* 0x000fea0003800000 */
.L_x_75:
        /* <DEDUP_REMOVED lines=13> */
.L_x_78:
[----:B------:R-:W-:Y:S05]  /*3cb0*/  BSYNC B1 ;  /* 0x0000000000017941 */ /* 0x000fea0003800000 */
.L_x_77:
        /* <DEDUP_REMOVED lines=13> */
.L_x_80:
[----:B------:R-:W-:Y:S05]  /*3d90*/  BSYNC B1 ;  /* 0x0000000000017941 */ /* 0x000fea0003800000 */
.L_x_79:
        /* <DEDUP_REMOVED lines=12> */
.L_x_82:
[----:B------:R-:W-:Y:S05]  /*3e60*/  BSYNC B1 ;  /* 0x0000000000017941 */ /* 0x000fea0003800000 */
.L_x_81:
        /* <DEDUP_REMOVED lines=12> */
.L_x_84:
[----:B------:R-:W-:Y:S05]  /*3f30*/  BSYNC B1 ;  /* 0x0000000000017941 */ /* 0x000fea0003800000 */
.L_x_83:
        /* <DEDUP_REMOVED lines=13> */
.L_x_86:
[----:B------:R-:W-:Y:S05]  /*4010*/  BSYNC B1 ;  /* 0x0000000000017941 */ /* 0x000fea0003800000 */
.L_x_85:
        /* <DEDUP_REMOVED lines=13> */
.L_x_88:
[----:B------:R-:W-:Y:S05]  /*40f0*/  BSYNC B1 ;  /* 0x0000000000017941 */ /* 0x000fea0003800000 */
.L_x_87:
        /* <DEDUP_REMOVED lines=12> */
.L_x_90:
[----:B------:R-:W-:Y:S05]  /*41c0*/  BSYNC B1 ;  /* 0x0000000000017941 */ /* 0x000fea0003800000 */
.L_x_89:
        /* <DEDUP_REMOVED lines=12> */
.L_x_92:
[----:B------:R-:W-:Y:S05]  /*4290*/  BSYNC B1 ;  /* 0x0000000000017941 */ /* 0x000fea0003800000 */
.L_x_91:
        /* <DEDUP_REMOVED lines=13> */
.L_x_94:
[----:B------:R-:W-:Y:S05]  /*4370*/  BSYNC B1 ;  /* 0x0000000000017941 */ /* 0x000fea0003800000 */
.L_x_93:
[----:B-----5:R-:W-:Y:S01]  /*4380*/  LOP3.LUT R25, R25, 0xff, RZ, 0xc0, !PT ;  /* 0x000000ff19197812 */ /* 0x020fe200078ec0ff */
[----:B------:R-:W-:Y:S01]  /*4390*/  BSSY B1, `(.L_x_95) ;  /* 0x000000c000017945 */ /* 0x000fe20003800000 */
[----:B------:R-:W-:Y:S02]  /*43a0*/  ISETP.GE.AND P1, PT, R24, 0x3a, PT ;  /* 0x0000003a1800780c */ /* 0x000fe40003f26270 */
[----:B------:R-:W-:Y:S02]  /*43b0*/  F2FP.F16.E4M3.UNPACK_B R25, R25 ;  /* 0x00000019ff19723e */ /* 0x000fe400020006ff */
[----:B------:R-:W-:Y:S02]  /*43c0*/  ISETP.LT.OR P3, PT, R6, 0x1, !P1 ;  /* 0x000000010600780c */ /* 0x000fe40004f61670 */
[----:B------:R-:W-:Y:S01]  /*43d0*/  PRMT R24, RZ, 0x7610, R24 ;  /* 0x00007610ff187816 */ /* 0x000fe20000000018 */
[----:B------:R-:W-:-:S05]  /*43e0*/  HADD2.F32 R26, -RZ, R25.H0_H0 ;  /* 0x20000019ff1a7230 */ /* 0x000fca0000004100 */
[----:B------:R-:W-:-:S04]  /*43f0*/  FMUL R26, R26, R13 ;  /* 0x0000000d1a1a7220 */ /* 0x000fc80000400000 */
[----:B------:R-:W-:-:S05]  /*4400*/  FFMA R26, R57, R12, R26 ;  /* 0x0000000c391a7223 */ /* 0x000fca000000001a */
[----:B------:R-:W-:-:S05]  /*4410*/  F2FP.SATFINITE.E4M3.F32.PACK_AB_MERGE_C R25, RZ, R26, RZ ;  /* 0x0000001aff19723e */ /* 0x000fca00048070ff */
[----:B------:R0:W-:Y:S01]  /*4420*/  @!P2 STG.E.U8 desc[UR20][R14.64+0x38], R25 ;  /* 0x000038190e00a986 */ /* 0x0001e2000c101114 */
[----:B------:R-:W-:Y:S05]  /*4430*/  @P3 BRA `(.L_x_96) ;  /* 0x0000000000043947 */ /* 0x000fea0003800000 */
[----:B------:R0:W5:Y:S02]  /*4440*/  LDG.E.U8 R24, desc[UR20][R4.64+0x39] ;  /* 0x0000391404187981 */ /* 0x000164000c1e1100 */
.L_x_96:
[----:B------:R-:W-:Y:S05]  /*4450*/  BSYNC B1 ;  /* 0x0000000000017941 */ /* 0x000fea0003800000 */
.L_x_95:
[----:B-----5:R-:W-:Y:S01]  /*4460*/  LOP3.LUT R24, R24, 0xff, RZ, 0xc0, !PT ;  /* 0x000000ff18187812 */ /* 0x020fe200078ec0ff */
[----:B------:R-:W-:Y:S01]  /*4470*/  BSSY B1, `(.L_x_97) ;  /* 0x000000b000017945 */ /* 0x000fe20003800000 */
[----:B------:R-:W-:Y:S02]  /*4480*/  ISETP.LT.OR P0, PT, R6, 0x9, !P0 ;  /* 0x000000090600780c */ /* 0x000fe40004701670 */
[----:B------:R-:W-:Y:S02]  /*4490*/  F2FP.F16.E4M3.UNPACK_B R24, R24 ;  /* 0x00000018ff18723e */ /* 0x000fe400020006ff */
[----:B0-2---:R-:W-:-:S03]  /*44a0*/  PRMT R4, RZ, 0x7610, R4 ;  /* 0x00007610ff047816 */ /* 0x005fc60000000004 */
[----:B------:R-:W-:-:S05]  /*44b0*/  HADD2.F32 R24, -RZ, R24.H0_H0 ;  /* 0x20000018ff187230 */ /* 0x000fca0000004100 */
[----:B------:R-:W-:-:S04]  /*44c0*/  FMUL R5, R24, R13 ;  /* 0x0000000d18057220 */ /* 0x000fc80000400000 */
[----:B------:R-:W-:-:S05]  /*44d0*/  FFMA R5, R56, R12, R5 ;  /* 0x0000000c38057223 */ /* 0x000fca0000000005 */
[----:B------:R-:W-:-:S05]  /*44e0*/  F2FP.SATFINITE.E4M3.F32.PACK_AB_MERGE_C R5, RZ, R5, RZ ;  /* 0x00000005ff05723e */ /* 0x000fca00048070ff */
[----:B------:R0:W-:Y:S01]  /*44f0*/  @!P3 STG.E.U8 desc[UR20][R14.64+0x39], R5 ;  /* 0x000039050e00b986 */ /* 0x0001e2000c101114 */
[----:B------:R-:W-:Y:S05]  /*4500*/  @P0 BRA `(.L_x_98) ;  /* 0x0000000000040947 */ /* 0x000fea0003800000 */
[----:B------:R2:W5:Y:S02]  /*4510*/  LDG.E.U8 R4, desc[UR20][R20.64+0x38] ;  /* 0x0000381414047981 */ /* 0x000564000c1e1100 */
.L_x_98:
[----:B------:R-:W-:Y:S05]  /*4520*/  BSYNC B1 ;  /* 0x0000000000017941 */ /* 0x000fea0003800000 */
.L_x_97:
[----:B-----5:R-:W-:Y:S01]  /*4530*/  LOP3.LUT R4, R4, 0xff, RZ, 0xc0, !PT ;  /* 0x000000ff04047812 */ /* 0x020fe200078ec0ff */
[----:B------:R-:W-:Y:S01]  /*4540*/  BSSY B1, `(.L_x_99) ;  /* 0x000000b000017945 */ /* 0x000fe20003800000 */
[----:B------:R-:W-:Y:S02]  /*4550*/  ISETP.LT.OR P1, PT, R6, 0x9, !P1 ;  /* 0x000000090600780c */ /* 0x000fe40004f21670 */
[----:B------:R-:W-:-:S05]  /*4560*/  F2FP.F16.E4M3.UNPACK_B R4, R4 ;  /* 0x00000004ff04723e */ /* 0x000fca00020006ff */
[----:B------:R-:W-:-:S05]  /*4570*/  HADD2.F32 R4, -RZ, R4.H0_H0 ;  /* 0x20000004ff047230 */ /* 0x000fca0000004100 */
[----:B------:R-:W-:-:S04]  /*4580*/  FMUL R4, R4, R13 ;  /* 0x0000000d04047220 */ /* 0x000fc80000400000 */
[----:B------:R-:W-:-:S05]  /*4590*/  FFMA R4, R23, R12, R4 ;  /* 0x0000000c17047223 */ /* 0x000fca0000000004 */
[----:B0-----:R-:W-:Y:S02]  /*45a0*/  F2FP.SATFINITE.E4M3.F32.PACK_AB_MERGE_C R5, RZ, R4, RZ ;  /* 0x00000004ff05723e */ /* 0x001fe400048070ff */
[----:B------:R-:W-:-:S03]  /*45b0*/  PRMT R4, RZ, 0x7610, R4 ;  /* 0x00007610ff047816 */ /* 0x000fc60000000004 */
[----:B------:R0:W-:Y:S01]  /*45c0*/  @!P0 STG.E.U8 desc[UR20][R16.64+0x38], R5 ;  /* 0x0000380510008986 */ /* 0x0001e2000c101114 */
[----:B------:R-:W-:Y:S05]  /*45d0*/  @P1 BRA `(.L_x_100) ;  /* 0x0000000000041947 */ /* 0x000fea0003800000 */
[----:B------:R0:W5:Y:S02]  /*45e0*/  LDG.E.U8 R4, desc[UR20][R20.64+0x39] ;  /* 0x0000391414047981 */ /* 0x000164000c1e1100 */
.L_x_100:
[----:B------:R-:W-:Y:S05]  /*45f0*/  BSYNC B1 ;  /* 0x0000000000017941 */ /* 0x000fea0003800000 */
.L_x_99:
[----:B------:R-:W-:Y:S05]  /*4600*/  @P1 BRA `(.L_x_101) ;  /* 0x0000000800601947 */ /* 0x000fea0003800000 */
[----:B-----5:R-:W-:-:S04]  /*4610*/  LOP3.LUT R4, R4, 0xff, RZ, 0xc0, !PT ;  /* 0x000000ff04047812 */ /* 0x020fc800078ec0ff */
[----:B------:R-:W-:-:S05]  /*4620*/  F2FP.F16.E4M3.UNPACK_B R4, R4 ;  /* 0x00000004ff04723e */ /* 0x000fca00020006ff */
[----:B------:R-:W-:-:S05]  /*4630*/  HADD2.F32 R4, -RZ, R4.H0_H0 ;  /* 0x20000004ff047230 */ /* 0x000fca0000004100 */
[----:B0-----:R-:W-:-:S04]  /*4640*/  FMUL R5, R4, R13 ;  /* 0x0000000d04057220 */ /* 0x001fc80000400000 */
[----:B------:R-:W-:-:S05]  /*4650*/  FFMA R5, R22, R12, R5 ;  /* 0x0000000c16057223 */ /* 0x000fca0000000005 */
[----:B------:R-:W-:-:S05]  /*4660*/  F2FP.SATFINITE.E4M3.F32.PACK_AB_MERGE_C R5, RZ, R5, RZ ;  /* 0x00000005ff05723e */ /* 0x000fca00048070ff */
[----:B------:R0:W-:Y:S01]  /*4670*/  STG.E.U8 desc[UR20][R16.64+0x39], R5 ;  /* 0x0000390510007986 */ /* 0x0001e2000c101114 */
[----:B------:R-:W-:Y:S05]  /*4680*/  BRA `(.L_x_101) ;  /* 0x0000000800407947 */ /* 0x000fea0003800000 */
.L_x_36:
[C---:B------:R-:W-:Y:S01]  /*4690*/  ISETP.GE.AND P3, PT, R24.reuse, 0x1, PT ;  /* 0x000000011800780c */ /* 0x040fe20003f66270 */
[-C--:B------:R-:W-:Y:S01]  /*46a0*/  FMUL R85, R85, R12.reuse ;  /* 0x0000000c55557220 */ /* 0x080fe20000400000 */
[----:B------:R-:W-:Y:S01]  /*46b0*/  ISETP.GE.AND P0, PT, R24, 0x2, PT ;  /* 0x000000021800780c */ /* 0x000fe20003f06270 */
[-C--:B------:R-:W-:Y:S01]  /*46c0*/  FMUL R84, R84, R12.reuse ;  /* 0x0000000c54547220 */ /* 0x080fe20000400000 */
[C---:B------:R-:W-:Y:S01]  /*46d0*/  ISETP.LT.OR P1, PT, R6.reuse, 0x1, !P3 ;  /* 0x000000010600780c */ /* 0x040fe20005f21670 */
[-C--:B------:R-:W-:Y:S01]  /*46e0*/  FMUL R83, R83, R12.reuse ;  /* 0x0000000c53537220 */ /* 0x080fe20000400000 */
[----:B------:R-:W-:Y:S01]  /*46f0*/  ISETP.LT.OR P2, PT, R6, 0x1, !P0 ;  /* 0x000000010600780c */ /* 0x000fe20004741670 */
[-C--:B------:R-:W-:Y:S01]  /*4700*/  FMUL R82, R82, R12.reuse ;  /* 0x0000000c52527220 */ /* 0x080fe20000400000 */
[----:B------:R-:W-:Y:S01]  /*4710*/  ISETP.LT.OR P3, PT, R6, 0x9, !P3 ;  /* 0x000000090600780c */ /* 0x000fe20005f61670 */
[-C--:B------:R-:W-:Y:S01]  /*4720*/  FMUL R81, R81, R12.reuse ;  /* 0x0000000c51517220 */ /* 0x080fe20000400000 */
[----:B------:R-:W-:Y:S01]  /*4730*/  F2FP.SATFINITE.E4M3.F32.PACK_AB_MERGE_C R85, RZ, R85, RZ ;  /* 0x00000055ff55723e */ /* 0x000fe200048070ff */
[----:B------:R-:W-:Y:S01]  /*4740*/  FMUL R80, R80, R12 ;  /* 0x0000000c50507220 */ /* 0x000fe20000400000 */
[----:B------:R-:W-:Y:S01]  /*4750*/  F2FP.SATFINITE.E4M3.F32.PACK_AB_MERGE_C R5, RZ, R84, RZ ;  /* 0x00000054ff05723e */ /* 0x000fe200048070ff */
[-C--:B------:R-:W-:Y:S01]  /*4760*/  FMUL R79, R79, R12.reuse ;  /* 0x0000000c4f4f7220 */ /* 0x080fe20000400000 */
[----:B------:R-:W-:Y:S01]  /*4770*/  F2FP.SATFINITE.E4M3.F32.PACK_AB_MERGE_C R83, RZ, R83, RZ ;  /* 0x00000053ff53723e */ /* 0x000fe200048070ff */
[-C--:B------:R-:W-:Y:S01]  /*4780*/  FMUL R78, R78, R12.reuse ;  /* 0x0000000c4e4e7220 */ /* 0x080fe20000400000 */
[----:B------:R-:W-:Y:S01]  /*4790*/  ISETP.LT.OR P0, PT, R6, 0x9, !P0 ;  /* 0x000000090600780c */ /* 0x000fe20004701670 */
[----:B------:R-:W-:Y:S01]  /*47a0*/  @!P1 STG.E.U8 desc[UR20][R14.64], R85 ;  /* 0x000000550e009986 */ /* 0x000fe2000c101114 */
[C---:B------:R-:W-:Y:S01]  /*47b0*/  ISETP.GE.AND P1, PT, R24.reuse, 0x9, PT ;  /* 0x000000091800780c */ /* 0x040fe20003f26270 */
[-C--:B------:R-:W-:Y:S01]  /*47c0*/  FMUL R77, R77, R12.reuse ;  /* 0x0000000c4d4d7220 */ /* 0x080fe20000400000 */
[----:B------:R-:W-:Y:S01]  /*47d0*/  F2FP.SATFINITE.E4M3.F32.PACK_AB_MERGE_C R81, RZ, R81, RZ ;  /* 0x00000051ff51723e */ /* 0x000fe200048070ff */
[----:B------:R0:W-:Y:S01]  /*47e0*/  @!P2 STG.E.U8 desc[UR20][R14.64+0x1], R5 ;  /* 0x000001050e00a986 */ /* 0x0001e2000c101114 */
[----:B------:R-:W-:Y:S01]  /*47f0*/  ISETP.GE.AND P2, PT, R24, 0xa, PT ;  /* 0x0000000a1800780c */ /* 0x000fe20003f46270 */
[----:B------:R-:W-:Y:S01]  /*4800*/  FMUL R76, R76, R12 ;  /* 0x0000000c4c4c7220 */ /* 0x000fe20000400000 */
[----:B------:R-:W-:Y:S01]  /*4810*/  F2FP.SATFINITE.E4M3.F32.PACK_AB_MERGE_C R21, RZ, R80, RZ ;  /* 0x00000050ff15723e */ /* 0x000fe200048070ff */
[----:B------:R-:W-:Y:S01]  /*4820*/  @!P3 STG.E.U8 desc[UR20][R16.64], R83 ;  /* 0x000000531000b986 */ /* 0x000fe2000c101114 */
[----:B------:R-:W-:Y:S01]  /*4830*/  ISETP.LT.OR P3, PT, R6, 0x1, !P1 ;  /* 0x000000010600780c */ /* 0x000fe20004f61670 */
[-C--:B------:R-:W-:Y:S01]  /*4840*/  FMUL R74, R74, R12.reuse ;  /* 0x0000000c4a4a7220 */ /* 0x080fe20000400000 */
[C---:B------:R-:W-:Y:S01]  /*4850*/  ISETP.LT.OR P5, PT, R6.reuse, 0x1, !P2 ;  /* 0x000000010600780c */ /* 0x040fe200057a1670 */
[-C--:B------:R-:W-:Y:S01]  /*4860*/  FMUL R75, R75, R12.reuse ;  /* 0x0000000c4b4b7220 */ /* 0x080fe20000400000 */
[----:B------:R-:W-:Y:S01]  /*4870*/  ISETP.LT.OR P1, PT, R6, 0x9, !P1 ;  /* 0x000000090600780c */ /* 0x000fe20004f21670 */
[-C--:B------:R-:W-:Y:S01]  /*4880*/  FMUL R73, R73, R12.reuse ;  /* 0x0000000c49497220 */ /* 0x080fe20000400000 */
[----:B------:R-:W-:Y:S01]  /*4890*/  F2FP.SATFINITE.E4M3.F32.PACK_AB_MERGE_C R79, RZ, R79, RZ ;  /* 0x0000004fff4f723e */ /* 0x000fe200048070ff */
[----:B------:R-:W-:Y:S01]  /*48a0*/  FMUL R72, R72, R12 ;  /* 0x0000000c48487220 */ /* 0x000fe20000400000 */
[----:B0-----:R-:W-:Y:S01]  /*48b0*/  F2FP.SATFINITE.E4M3.F32.PACK_AB_MERGE_C R5, RZ, R82, RZ ;  /* 0x00000052ff05723e */ /* 0x001fe200048070ff */
[-C--:B------:R-:W-:Y:S01]  /*48c0*/  FMUL R70, R70, R12.reuse ;  /* 0x0000000c46467220 */ /* 0x080fe20000400000 */
[----:B------:R-:W-:Y:S01]  /*48d0*/  ISETP.LT.OR P2, PT, R6, 0x9, !P2 ;  /* 0x000000090600780c */ /* 0x000fe20005741670 */
[----:B------:R-:W-:Y:S01]  /*48e0*/  FMUL R71, R71, R12 ;  /* 0x0000000c47477220 */ /* 0x000fe20000400000 */
[----:B------:R-:W-:Y:S01]  /*48f0*/  F2FP.SATFINITE.E4M3.F32.PACK_AB_MERGE_C R25, RZ, R78, RZ ;  /* 0x0000004eff19723e */ /* 0x000fe200048070ff */
[----:B------:R0:W-:Y:S01]  /*4900*/  @!P0 STG.E.U8 desc[UR20][R16.64+0x1], R5 ;  /* 0x0000010510008986 */ /* 0x0001e2000c101114 */
[C---:B------:R-:W-:Y:S01]  /*4910*/  ISETP.GE.AND P0, PT, R24.reuse, 0x11, PT ;  /* 0x000000111800780c */ /* 0x040fe20003f06270 */
[-C--:B------:R-:W-:Y:S01]  /*4920*/  FMUL R69, R69, R12.reuse ;  /* 0x0000000c45457220 */ /* 0x080fe20000400000 */
[----:B------:R-:W-:Y:S01]  /*4930*/  F2FP.SATFINITE.E4M3.F32.PACK_AB_MERGE_C R77, RZ, R77, RZ ;  /* 0x0000004dff4d723e */ /* 0x000fe200048070ff */
[----:B------:R-:W-:Y:S01]  /*4940*/  @!P3 STG.E.U8 desc[UR20][R14.64+0x8], R81 ;  /* 0x000008510e00b986 */ /* 0x000fe2000c101114 */
[----:B------:R-:W-:Y:S01]  /*4950*/  ISETP.GE.AND P3, PT, R24, 0x12, PT ;  /* 0x000000121800780c */ /* 0x000fe20003f66270 */
[-C--:B------:R-:W-:Y:S01]  /*4960*/  FMUL R68, R68, R12.reuse ;  /* 0x0000000c44447220 */ /* 0x080fe20000400000 */
[----:B------:R-:W-:Y:S01]  /*4970*/  F2FP.SATFINITE.E4M3.F32.PACK_AB_MERGE_C R75, RZ, R75, RZ ;  /* 0x0000004bff4b723e */ /* 0x000fe200048070ff */
[----:B------:R1:W-:Y:S01]  /*4980*/  @!P5 STG.E.U8 desc[UR20][R14.64+0x9], R21 ;  /* 0x000009150e00d986 */ /* 0x0003e2000c101114 */
[C---:B------:R-:W-:Y:S01]  /*4990*/  ISETP.LT.OR P5, PT, R6.reuse, 0x1, !P3 ;  /* 0x000000010600780c */ /* 0x040fe20005fa1670 */
[-C--:B------:R-:W-:Y:S01]  /*49a0*/  FMUL R67, R67, R12.reuse ;  /* 0x0000000c43437220 */ /* 0x080fe20000400000 */
[C---:B------:R-:W-:Y:S01]  /*49b0*/  ISETP.LT.OR P3, PT, R6.reuse, 0x9, !P3 ;  /* 0x000000090600780c */ /* 0x040fe20005f61670 */
[----:B------:R-:W-:Y:S01]  /*49c0*/  @!P1 STG.E.U8 desc[UR20][R16.64+0x8], R79 ;  /* 0x0000084f10009986 */ /* 0x000fe2000c101114 */
[----:B------:R-:W-:Y:S01]  /*49d0*/  ISETP.LT.OR P1, PT, R6, 0x1, !P0 ;  /* 0x000000010600780c */ /* 0x000fe20004721670 */
[----:B------:R-:W-:Y:S01]  /*49e0*/  FMUL R66, R66, R12 ;  /* 0x0000000c42427220 */ /* 0x000fe20000400000 */
[----:B0-----:R-:W-:Y:S01]  /*49f0*/  F2FP.SATFINITE.E4M3.F32.PACK_AB_MERGE_C R5, RZ, R76, RZ ;  /* 0x0000004cff05723e */ /* 0x001fe200048070ff */
[----:B------:R-:W-:Y:S01]  /*4a00*/  @!P2 STG.E.U8 desc[UR20][R16.64+0x9], R25 ;  /* 0x000009191000a986 */ /* 0x000fe2000c101114 */
[----:B------:R-:W-:Y:S01]  /*4a10*/  ISETP.GE.AND P2, PT, R24, 0x19, PT ;  /* 0x000000191800780c */ /* 0x000fe20003f46270 */
[-C--:B------:R-:W-:Y:S01]  /*4a20*/  FMUL R65, R65, R12.reuse ;  /* 0x0000000c41417220 */ /* 0x080fe20000400000 */
[----:B------:R-:W-:Y:S01]  /*4a30*/  ISETP.LT.OR P0, PT, R6, 0x9, !P0 ;  /* 0x000000090600780c */ /* 0x000fe20004701670 */
[----:B------:R-:W-:Y:S01]  /*4a40*/  FMUL R64, R64, R12 ;  /* 0x0000000c40407220 */ /* 0x000fe20000400000 */
[----:B------:R-:W-:Y:S01]  /*4a50*/  ISETP.LT.OR P6, PT, R6, 0x1, !P2 ;  /* 0x000000010600780c */ /* 0x000fe200057c1670 */
[----:B------:R0:W-:Y:S01]  /*4a60*/  @!P5 STG.E.U8 desc[UR20][R14.64+0x11], R5 ;  /* 0x000011050e00d986 */ /* 0x0001e2000c101114 */
[----:B-1----:R-:W-:Y:S01]  /*4a70*/  F2FP.SATFINITE.E4M3.F32.PACK_AB_MERGE_C R21, RZ, R74, RZ ;  /* 0x0000004aff15723e */ /* 0x002fe200048070ff */
[-C--:B------:R-:W-:Y:S01]  /*4a80*/  FMUL R62, R62, R12.reuse ;  /* 0x0000000c3e3e7220 */ /* 0x080fe20000400000 */
[----:B------:R-:W-:Y:S01]  /*4a90*/  F2FP.SATFINITE.E4M3.F32.PACK_AB_MERGE_C R73, RZ, R73, RZ ;  /* 0x00000049ff49723e */ /* 0x000fe200048070ff */
[----:B------:R-:W-:Y:S01]  /*4aa0*/  @!P1 STG.E.U8 desc[UR20][R14.64+0x10], R77 ;  /* 0x0000104d0e009986 */ /* 0x000fe2000c101114 */
[----:B------:R-:W-:Y:S01]  /*4ab0*/  ISETP.GE.AND P1, PT, R24, 0x1a, PT ;  /* 0x0000001a1800780c */ /* 0x000fe20003f26270 */
[-C--:B------:R-:W-:Y:S01]  /*4ac0*/  FMUL R63, R63, R12.reuse ;  /* 0x0000000c3f3f7220 */ /* 0x080fe20000400000 */
[C---:B------:R-:W-:Y:S01]  /*4ad0*/  ISETP.LT.OR P2, PT, R6.reuse, 0x9, !P2 ;  /* 0x000000090600780c */ /* 0x040fe20005741670 */
[----:B------:R1:W-:Y:S01]  /*4ae0*/  @!P3 STG.E.U8 desc[UR20][R16.64+0x11], R21 ;  /* 0x000011151000b986 */ /* 0x0003e2000c101114 */
[C---:B------:R-:W-:Y:S01]  /*4af0*/  ISETP.LT.OR P5, PT, R6.reuse, 0x1, !P1 ;  /* 0x000000010600780c */ /* 0x040fe20004fa1670 */
[----:B------:R-:W-:Y:S01]  /*4b00*/  FMUL R61, R61, R12 ;  /* 0x0000000c3d3d7220 */ /* 0x000fe20000400000 */
[----:B------:R-:W-:Y:S01]  /*4b10*/  ISETP.LT.OR P3, PT, R6, 0x9, !P1 ;  /* 0x000000090600780c */ /* 0x000fe20004f61670 */
[----:B------:R-:W-:Y:S01]  /*4b20*/  @!P0 STG.E.U8 desc[UR20][R16.64+0x10], R75 ;  /* 0x0000104b10008986 */ /* 0x000fe2000c101114 */
[----:B0-----:R-:W-:Y:S01]  /*4b30*/  F2FP.SATFINITE.E4M3.F32.PACK_AB_MERGE_C R5, RZ, R72, RZ ;  /* 0x00000048ff05723e */ /* 0x001fe200048070ff */
[-C--:B------:R-:W-:Y:S01]  /*4b40*/  FMUL R60, R60, R12.reuse ;  /* 0x0000000c3c3c7220 */ /* 0x080fe20000400000 */
[C---:B------:R-:W-:Y:S01]  /*4b50*/  ISETP.GE.AND P0, PT, R24.reuse, 0x21, PT ;  /* 0x000000211800780c */ /* 0x040fe20003f06270 */
[----:B------:R-:W-:Y:S01]  /*4b60*/  @!P6 STG.E.U8 desc[UR20][R14.64+0x18], R73 ;  /* 0x000018490e00e986 */ /* 0x000fe2000c101114 */
[----:B------:R-:W-:Y:S01]  /*4b70*/  ISETP.GE.AND P1, PT, R24, 0x22, PT ;  /* 0x000000221800780c */ /* 0x000fe20003f26270 */
[-C--:B------:R-:W-:Y:S01]  /*4b80*/  FMUL R59, R59, R12.reuse ;  /* 0x0000000c3b3b7220 */ /* 0x080fe20000400000 */
[----:B------:R-:W-:Y:S01]  /*4b90*/  ISETP.LT.OR P6, PT, R6, 0x1, !P0 ;  /* 0x000000010600780c */ /* 0x000fe200047c1670 */
[----:B------:R-:W-:Y:S01]  /*4ba0*/  FMUL R58, R58, R12 ;  /* 0x0000000c3a3a7220 */ /* 0x000fe20000400000 */
[----:B-1----:R-:W-:Y:S01]  /*4bb0*/  F2FP.SATFINITE.E4M3.F32.PACK_AB_MERGE_C R21, RZ, R70, RZ ;  /* 0x00000046ff15723e */ /* 0x002fe200048070ff */
[----:B------:R0:W-:Y:S01]  /*4bc0*/  @!P5 STG.E.U8 desc[UR20][R14.64+0x19], R5 ;  /* 0x000019050e00d986 */ /* 0x0001e2000c101114 */
[----:B------:R-:W-:Y:S01]  /*4bd0*/  ISETP.LT.OR P5, PT, R6, 0x1, !P1 ;  /* 0x000000010600780c */ /* 0x000fe20004fa1670 */
[-C--:B------:R-:W-:Y:S01]  /*4be0*/  FMUL R57, R57, R12.reuse ;  /* 0x0000000c39397220 */ /* 0x080fe20000400000 */
[----:B------:R-:W-:Y:S01]  /*4bf0*/  F2FP.SATFINITE.E4M3.F32.PACK_AB_MERGE_C R71, RZ, R71, RZ ;  /* 0x00000047ff47723e */ /* 0x000fe200048070ff */
[----:B------:R1:W-:Y:S01]  /*4c00*/  @!P3 STG.E.U8 desc[UR20][R16.64+0x19], R21 ;  /* 0x000019151000b986 */ /* 0x0003e2000c101114 */
[----:B------:R-:W-:Y:S01]  /*4c10*/  F2FP.SATFINITE.E4M3.F32.PACK_AB_MERGE_C R69, RZ, R69, RZ ;  /* 0x00000045ff45723e */ /* 0x000fe200048070ff */
[----:B------:R-:W-:Y:S01]  /*4c20*/  FMUL R56, R56, R12 ;  /* 0x0000000c38387220 */ /* 0x000fe20000400000 */
[----:B------:R-:W-:Y:S01]  /*4c30*/  F2FP.SATFINITE.E4M3.F32.PACK_AB_MERGE_C R25, RZ, R68, RZ ;  /* 0x00000044ff19723e */ /* 0x000fe200048070ff */
[----:B------:R-:W-:Y:S01]  /*4c40*/  @!P2 STG.E.U8 desc[UR20][R16.64+0x18], R71 ;  /* 0x000018471000a986 */ /* 0x000fe2000c101114 */
[----:B------:R-:W-:Y:S01]  /*4c50*/  ISETP.LT.OR P3, PT, R6, 0x9, !P1 ;  /* 0x000000090600780c */ /* 0x000fe20004f61670 */
[-C--:B------:R-:W-:Y:S01]  /*4c60*/  FMUL R23, R23, R12.reuse ;  /* 0x0000000c17177220 */ /* 0x080fe20000400000 */
[----:B------:R-:W-:Y:S01]  /*4c70*/  ISETP.GE.AND P2, PT, R24, 0x29, PT ;  /* 0x000000291800780c */ /* 0x000fe20003f46270 */
[----:B------:R-:W-:Y:S01]  /*4c80*/  @!P6 STG.E.U8 desc[UR20][R14.64+0x20], R69 ;  /* 0x000020450e00e986 */ /* 0x000fe2000c101114 */
[----:B------:R-:W-:Y:S01]  /*4c90*/  ISETP.LT.OR P0, PT, R6, 0x9, !P0 ;  /* 0x000000090600780c */ /* 0x000fe20004701670 */
[----:B------:R-:W-:Y:S01]  /*4ca0*/  FMUL R22, R22, R12 ;  /* 0x0000000c16167220 */ /* 0x000fe20000400000 */
[----:B------:R-:W-:Y:S01]  /*4cb0*/  ISETP.GE.AND P1, PT, R24, 0x2a, PT ;  /* 0x0000002a1800780c */ /* 0x000fe20003f26270 */
[----:B------:R-:W-:Y:S01]  /*4cc0*/  @!P5 STG.E.U8 desc[UR20][R14.64+0x21], R25 ;  /* 0x000021190e00d986 */ /* 0x000fe2000c101114 */
[----:B------:R-:W-:-:S02]  /*4cd0*/  ISETP.LT.OR P6, PT, R6, 0x1, !P2 ;  /* 0x000000010600780c */ /* 0x000fc400057c1670 */
[C---:B------:R-:W-:Y:S02]  /*4ce0*/  ISETP.LT.OR P5, PT, R6.reuse, 0x1, !P1 ;  /* 0x000000010600780c */ /* 0x040fe40004fa1670 */
[----:B------:R-:W-:Y:S02]  /*4cf0*/  F2FP.SATFINITE.E4M3.F32.PACK_AB_MERGE_C R67, RZ, R67, RZ ;  /* 0x00000043ff43723e */ /* 0x000fe400048070ff */
[----:B0-----:R-:W-:Y:S02]  /*4d00*/  F2FP.SATFINITE.E4M3.F32.PACK_AB_MERGE_C R5, RZ, R66, RZ ;  /* 0x00000042ff05723e */ /* 0x001fe400048070ff */
[----:B------:R-:W-:Y:S01]  /*4d10*/  F2FP.SATFINITE.E4M3.F32.PACK_AB_MERGE_C R65, RZ, R65, RZ ;  /* 0x00000041ff41723e */ /* 0x000fe200048070ff */
[----:B------:R-:W-:Y:S01]  /*4d20*/  @!P0 STG.E.U8 desc[UR20][R16.64+0x20], R67 ;  /* 0x0000204310008986 */ /* 0x000fe2000c101114 */
[----:B-1----:R-:W-:Y:S02]  /*4d30*/  F2FP.SATFINITE.E4M3.F32.PACK_AB_MERGE_C R21, RZ, R64, RZ ;  /* 0x00000040ff15723e */ /* 0x002fe400048070ff */
[C---:B------:R-:W-:Y:S01]  /*4d40*/  ISETP.LT.OR P1, PT, R6.reuse, 0x9, !P1 ;  /* 0x000000090600780c */ /* 0x040fe20004f21670 */
[----:B------:R0:W-:Y:S01]  /*4d50*/  @!P3 STG.E.U8 desc[UR20][R16.64+0x21], R5 ;  /* 0x000021051000b986 */ /* 0x0001e2000c101114 */
[----:B------:R-:W-:-:S02]  /*4d60*/  ISETP.LT.OR P2, PT, R6, 0x9, !P2 ;  /* 0x000000090600780c */ /* 0x000fc40005741670 */
[C---:B------:R-:W-:Y:S01]  /*4d70*/  ISETP.GE.AND P3, PT, R24.reuse, 0x31, PT ;  /* 0x000000311800780c */ /* 0x040fe20003f66270 */
[----:B------:R-:W-:Y:S01]  /*4d80*/  @!P6 STG.E.U8 desc[UR20][R14.64+0x28], R65 ;  /* 0x000028410e00e986 */ /* 0x000fe2000c101114 */
[----:B------:R-:W-:Y:S02]  /*4d90*/  ISETP.GE.AND P0, PT, R24, 0x32, PT ;  /* 0x000000321800780c */ /* 0x000fe40003f06270 */
[----:B------:R-:W-:Y:S01]  /*4da0*/  F2FP.SATFINITE.E4M3.F32.PACK_AB_MERGE_C R63, RZ, R63, RZ ;  /* 0x0000003fff3f723e */ /* 0x000fe200048070ff */
[----:B------:R1:W-:Y:S01]  /*4db0*/  @!P5 STG.E.U8 desc[UR20][R14.64+0x29], R21 ;  /* 0x000029150e00d986 */ /* 0x0003e2000c101114 */
[C---:B------:R-:W-:Y:S02]  /*4dc0*/  ISETP.LT.OR P5, PT, R6.reuse, 0x1, !P3 ;  /* 0x000000010600780c */ /* 0x040fe40005fa1670 */
[----:B------:R-:W-:Y:S02]  /*4dd0*/  ISETP.LT.OR P6, PT, R6, 0x1, !P0 ;  /* 0x000000010600780c */ /* 0x000fe400047c1670 */
[----:B0-----:R-:W-:Y:S01]  /*4de0*/  F2FP.SATFINITE.E4M3.F32.PACK_AB_MERGE_C R5, RZ, R62, RZ ;  /* 0x0000003eff05723e */ /* 0x001fe200048070ff */
[----:B------:R-:W-:Y:S01]  /*4df0*/  @!P2 STG.E.U8 desc[UR20][R16.64+0x28], R63 ;  /* 0x0000283f1000a986 */ /* 0x000fe2000c101114 */
[----:B------:R-:W-:-:S02]  /*4e00*/  F2FP.SATFINITE.E4M3.F32.PACK_AB_MERGE_C R61, RZ, R61, RZ ;  /* 0x0000003dff3d723e */ /* 0x000fc400048070ff */
[----:B------:R-:W-:Y:S01]  /*4e10*/  ISETP.GE.AND P2, PT, R24, 0x3a, PT ;  /* 0x0000003a1800780c */ /* 0x000fe20003f46270 */
[----:B------:R0:W-:Y:S01]  /*4e20*/  @!P1 STG.E.U8 desc[UR20][R16.64+0x29], R5 ;  /* 0x0000290510009986 */ /* 0x0001e2000c101114 */
[----:B------:R-:W-:Y:S02]  /*4e30*/  ISETP.LT.OR P1, PT, R6, 0x9, !P3 ;  /* 0x000000090600780c */ /* 0x000fe40005f21670 */
[----:B-1----:R-:W-:Y:S01]  /*4e40*/  F2FP.SATFINITE.E4M3.F32.PACK_AB_MERGE_C R21, RZ, R60, RZ ;  /* 0x0000003cff15723e */ /* 0x002fe200048070ff */
[----:B------:R-:W-:Y:S01]  /*4e50*/  @!P5 STG.E.U8 desc[UR20][R14.64+0x30], R61 ;  /* 0x0000303d0e00d986 */ /* 0x000fe2000c101114 */
[----:B------:R-:W-:Y:S02]  /*4e60*/  ISETP.GE.AND P3, PT, R24, 0x39, PT ;  /* 0x000000391800780c */ /* 0x000fe40003f66270 */
[C---:B------:R-:W-:Y:S01]  /*4e70*/  ISETP.LT.OR P0, PT, R6.reuse, 0x9, !P0 ;  /* 0x000000090600780c */ /* 0x040fe20004701670 */
[----:B------:R1:W-:Y:S01]  /*4e80*/  @!P6 STG.E.U8 desc[UR20][R14.64+0x31], R21 ;  /* 0x000031150e00e986 */ /* 0x0003e2000c101114 */
[----:B------:R-:W-:-:S02]  /*4e90*/  ISETP.LT.OR P5, PT, R6, 0x1, !P3 ;  /* 0x000000010600780c */ /* 0x000fc40005fa1670 */
[C---:B------:R-:W-:Y:S02]  /*4ea0*/  ISETP.LT.OR P6, PT, R6.reuse, 0x1, !P2 ;  /* 0x000000010600780c */ /* 0x040fe400057c1670 */
[C---:B------:R-:W-:Y:S02]  /*4eb0*/  ISETP.LT.OR P3, PT, R6.reuse, 0x9, !P3 ;  /* 0x000000090600780c */ /* 0x040fe40005f61670 */
[----:B------:R-:W-:Y:S02]  /*4ec0*/  ISETP.LT.OR P2, PT, R6, 0x9, !P2 ;  /* 0x000000090600780c */ /* 0x000fe40005741670 */
[----:B------:R-:W-:Y:S02]  /*4ed0*/  F2FP.SATFINITE.E4M3.F32.PACK_AB_MERGE_C R59, RZ, R59, RZ ;  /* 0x0000003bff3b723e */ /* 0x000fe400048070ff */
[----:B0-----:R-:W-:Y:S02]  /*4ee0*/  F2FP.SATFINITE.E4M3.F32.PACK_AB_MERGE_C R5, RZ, R58, RZ ;  /* 0x0000003aff05723e */ /* 0x001fe400048070ff */
[----:B------:R-:W-:Y:S01]  /*4ef0*/  F2FP.SATFINITE.E4M3.F32.PACK_AB_MERGE_C R57, RZ, R57, RZ ;  /* 0x00000039ff39723e */ /* 0x000fe200048070ff */
[----:B------:R0:W-:Y:S01]  /*4f00*/  @!P1 STG.E.U8 desc[UR20][R16.64+0x30], R59 ;  /* 0x0000303b10009986 */ /* 0x0001e2000c101114 */
[----:B-1----:R-:W-:-:S02]  /*4f10*/  F2FP.SATFINITE.E4M3.F32.PACK_AB_MERGE_C R21, RZ, R56, RZ ;  /* 0x00000038ff15723e */ /* 0x002fc400048070ff */
[----:B------:R-:W-:Y:S01]  /*4f20*/  F2FP.SATFINITE.E4M3.F32.PACK_AB_MERGE_C R23, RZ, R23, RZ ;  /* 0x00000017ff17723e */ /* 0x000fe200048070ff */
[----:B------:R0:W-:Y:S01]  /*4f30*/  @!P0 STG.E.U8 desc[UR20][R16.64+0x31], R5 ;  /* 0x0000310510008986 */ /* 0x0001e2000c101114 */
[----:B------:R-:W-:-:S03]  /*4f40*/  F2FP.SATFINITE.E4M3.F32.PACK_AB_MERGE_C R25, RZ, R22, RZ ;  /* 0x00000016ff19723e */ /* 0x000fc600048070ff */
[----:B------:R0:W-:Y:S04]  /*4f50*/  @!P5 STG.E.U8 desc[UR20][R14.64+0x38], R57 ;  /* 0x000038390e00d986 */ /* 0x0001e8000c101114 */
[----:B------:R0:W-:Y:S04]  /*4f60*/  @!P6 STG.E.U8 desc[UR20][R14.64+0x39], R21 ;  /* 0x000039150e00e986 */ /* 0x0001e8000c101114 */
[----:B------:R0:W-:Y:S04]  /*4f70*/  @!P3 STG.E.U8 desc[UR20][R16.64+0x38], R23 ;  /* 0x000038171000b986 */ /* 0x0001e8000c101114 */
[----:B------:R0:W-:Y:S02]  /*4f80*/  @!P2 STG.E.U8 desc[UR20][R16.64+0x39], R25 ;  /* 0x000039191000a986 */ /* 0x0001e4000c101114 */
.L_x_101:
[----:B------:R-:W-:Y:S05]  /*4f90*/  BSYNC B0 ;  /* 0x0000000000007941 */ /* 0x000fea0003800000 */
.L_x_35:
[C---:B------:R-:W-:Y:S01]  /*4fa0*/  LEA R2, P0, R8.reuse, R2, 0x1 ;  /* 0x0000000208027211 */ /* 0x040fe200078008ff */
[----:B------:R-:W-:Y:S01]  /*4fb0*/  ULDC.64 UR6, c[0x0][0x650] ;  /* 0x0001940000067ab9 */ /* 0x000fe20000000a00 */
[----:B-----5:R-:W-:Y:S01]  /*4fc0*/  IMAD.U32 R4, RZ, RZ, UR12 ;  /* 0x0000000cff047e24 */ /* 0x020fe2000f8e00ff */
[----:B0-----:R-:W-:Y:S01]  /*4fd0*/  PRMT R14, RZ, 0x7610, R14 ;  /* 0x00007610ff0e7816 */ /* 0x001fe2000000000e */
[----:B------:R-:W-:Y:S01]  /*4fe0*/  IMAD.MOV.U32 R6, RZ, RZ, -0x1 ;  /* 0xffffffffff067424 */ /* 0x000fe200078e00ff */
[----:B------:R-:W-:Y:S01]  /*4ff0*/  LEA.HI.X R3, R8, R3, R0, 0x1, P0 ;  /* 0x0000000308037211 */ /* 0x000fe200000f0c00 */
[----:B------:R0:W-:Y:S01]  /*5000*/  SYNCS.ARRIVE.TRANS64.A1T0 RZ, [R4+UR23], RZ ;  /* 0x000000ff04ff79a7 */ /* 0x0001e20008100017 */
[----:B------:R-:W-:Y:S01]  /*5010*/  ISETP.GE.U32.AND P0, PT, R2, UR6, PT ;  /* 0x0000000602007c0c */ /* 0x000fe2000bf06070 */
[----:B------:R-:W-:-:S03]  /*5020*/  IMAD.MOV.U32 R5, RZ, RZ, -0x1 ;  /* 0xffffffffff057424 */ /* 0x000fc600078e00ff */
[----:B------:R-:W-:Y:S01]  /*5030*/  ISETP.GE.U32.AND.EX P0, PT, R3, UR7, PT, P0 ;  /* 0x0000000703007c0c */ /* 0x000fe2000bf06100 */
[----:B0-----:R-:W-:-:S12]  /*5040*/  IMAD.MOV.U32 R4, RZ, RZ, -0x1 ;  /* 0xffffffffff047424 */ /* 0x001fd800078e00ff */
[----:B------:R-:W-:Y:S05]  /*5050*/  @P0 BRA `(.L_x_102) ;  /* 0x0000000400600947 */ /* 0x000fea0003800000 */
[----:B------:R-:W0:Y:S01]  /*5060*/  S2R R26, SR_CTAID.X ;  /* 0x00000000001a7919 */ /* 0x000e220000002500 */
[----:B--234-:R-:W2:Y:S01]  /*5070*/  LDC.64 R20, c[0x0][0x628] ;  /* 0x00018a00ff147b82 */ /* 0x01cea20000000a00 */
[----:B------:R-:W-:Y:S01]  /*5080*/  ULDC UR6, c[0x0][0x150] ;  /* 0x0000540000067ab9 */ /* 0x000fe20000000800 */
[----:B-1----:R-:W-:Y:S01]  /*5090*/  IMAD.MOV.U32 R16, RZ, RZ, R2 ;  /* 0x000000ffff107224 */ /* 0x002fe200078e0002 */
[----:B------:R-:W1:Y:S01]  /*50a0*/  S2R R28, SR_CTAID.Y ;  /* 0x00000000001c7919 */ /* 0x000e620000002600 */
[----:B------:R-:W-:-:S04]  /*50b0*/  IMAD.MOV.U32 R17, RZ, RZ, R3 ;  /* 0x000000ffff117224 */ /* 0x000fc800078e0003 */
[----:B------:R-:W3:Y:S08]  /*50c0*/  LDC R29, c[0x0][0x144] ;  /* 0x00005100ff1d7b82 */ /* 0x000ef00000000800 */
[----:B------:R-:W4:Y:S08]  /*50d0*/  LDC R6, c[0x0][0x630] ;  /* 0x00018c00ff067b82 */ /* 0x000f300000000800 */
[----:B------:R-:W1:Y:S01]  /*50e0*/  LDC.64 R24, c[0x0][0x620] ;  /* 0x00018800ff187b82 */ /* 0x000e620000000a00 */
[----:B--2---:R-:W-:-:S04]  /*50f0*/  ISETP.NE.U32.AND P0, PT, R20, RZ, PT ;  /* 0x000000ff1400720c */ /* 0x004fc80003f05070 */
[----:B------:R-:W-:Y:S02]  /*5100*/  ISETP.NE.AND.EX P0, PT, R21, RZ, PT, P0 ;  /* 0x000000ff1500720c */ /* 0x000fe40003f05300 */
[----:B0-----:R-:W-:-:S05]  /*5110*/  I2FP.F32.U32 R4, R26 ;  /* 0x0000001a00047245 */ /* 0x001fca0000201000 */
[----:B------:R-:W-:-:S04]  /*5120*/  FMUL R4, R4, UR6 ;  /* 0x0000000604047c20 */ /* 0x000fc80008400000 */
[----:B------:R0:W2:Y:S02]  /*5130*/  F2I.U32.TRUNC.NTZ R27, R4 ;  /* 0x00000004001b7305 */ /* 0x0000a4000020f000 */
[----:B---34-:R-:W-:Y:S05]  /*5140*/  @!P0 BRA `(.L_x_103) ;  /* 0x0000000000288947 */ /* 0x018fea0003800000 */
[----:B------:R-:W3:Y:S02]  /*5150*/  LDC R5, c[0x0][0x634] ;  /* 0x00018d00ff057b82 */ /* 0x000ee40000000800 */
[----:B---3--:R-:W-:-:S05]  /*5160*/  IADD3 R17, P0, R2, R5, RZ ;  /* 0x0000000502117210 */ /* 0x008fca0007f1e0ff */
[----:B------:R-:W-:-:S04]  /*5170*/  IMAD.X R23, RZ, RZ, R3, P0 ;  /* 0x000000ffff177224 */ /* 0x000fc800000e0603 */
[----:B0-----:R-:W-:-:S04]  /*5180*/  IMAD.WIDE.U32 R4, R23, R20, RZ ;  /* 0x0000001417047225 */ /* 0x001fc800078e00ff */
[----:B------:R-:W-:-:S04]  /*5190*/  IMAD.WIDE.U32 R14, P0, R17, R21, R4 ;  /* 0x00000015110e7225 */ /* 0x000fc80007800004 */
[----:B------:R-:W-:-:S04]  /*51a0*/  IMAD.WIDE.U32 R4, R17, R20, RZ ;  /* 0x0000001411047225 */ /* 0x000fc800078e00ff */
[----:B------:R-:W-:Y:S01]  /*51b0*/  IMAD.X R17, RZ, RZ, RZ, P0 ;  /* 0x000000ffff117224 */ /* 0x000fe200000e06ff */
[----:B------:R-:W-:Y:S01]  /*51c0*/  IADD3 RZ, P0, R5, R14, RZ ;  /* 0x0000000e05ff7210 */ /* 0x000fe20007f1e0ff */
[----:B------:R-:W-:-:S04]  /*51d0*/  IMAD.MOV.U32 R16, RZ, RZ, R15 ;  /* 0x000000ffff107224 */ /* 0x000fc800078e000f */
[----:B------:R-:W-:-:S08]  /*51e0*/  IMAD.WIDE.U32.X R16, R23, R21, R16, P0 ;  /* 0x0000001517107225 */ /* 0x000fd000000e0410 */
.L_x_103:
[-CC-:B------:R-:W-:Y:S01]  /*51f0*/  SHF.R.U64 R22, R16, R6.reuse, R17.reuse ;  /* 0x0000000610167219 */ /* 0x180fe20000001211 */
[----:B------:R-:W3:Y:S01]  /*5200*/  LDC.64 R32, c[0x0][0x640] ;  /* 0x00019000ff207b82 */ /* 0x000ee20000000a00 */
[----:B0-----:R-:W-:Y:S01]  /*5210*/  SHF.R.U32.HI R4, RZ, R6, R17 ;  /* 0x00000006ff047219 */ /* 0x001fe20000011611 */
[----:B--2---:R-:W-:Y:S01]  /*5220*/  IMAD.MOV R27, RZ, RZ, -R27 ;  /* 0x000000ffff1b7224 */ /* 0x004fe200078e0a1b */
[----:B------:R-:W-:Y:S01]  /*5230*/  IADD3 R15, P0, RZ, -R22, RZ ;  /* 0x80000016ff0f7210 */ /* 0x000fe20007f1e0ff */
[----:B------:R-:W-:Y:S01]  /*5240*/  ULDC UR6, c[0x0][0x154] ;  /* 0x0000550000067ab9 */ /* 0x000fe20000000800 */
[----:B------:R-:W-:Y:S02]  /*5250*/  IMAD.MOV.U32 R17, RZ, RZ, 0x1 ;  /* 0x00000001ff117424 */ /* 0x000fe400078e00ff */
[----:B------:R-:W-:Y:S01]  /*5260*/  IMAD R27, R29, R27, R26 ;  /* 0x0000001b1d1b7224 */ /* 0x000fe200078e021a */
[----:B------:R-:W0:Y:S01]  /*5270*/  LDC R14, c[0x0][0x618] ;  /* 0x00018600ff0e7b82 */ /* 0x000e220000000800 */
[----:B------:R-:W-:-:S04]  /*5280*/  IMAD.X R5, RZ, RZ, ~R4, P0 ;  /* 0x000000ffff057224 */ /* 0x000fc800000e0e04 */
[-C--:B-1----:R-:W-:Y:S02]  /*5290*/  IMAD R6, R5, R24.reuse, RZ ;  /* 0x0000001805067224 */ /* 0x082fe400078e02ff */
[C---:B------:R-:W-:Y:S01]  /*52a0*/  IMAD.WIDE.U32 R4, R15.reuse, R24, R2 ;  /* 0x000000180f047225 */ /* 0x040fe200078e0002 */
[----:B------:R-:W1:Y:S03]  /*52b0*/  LDC R16, c[0x0][0x608] ;  /* 0x00018200ff107b82 */ /* 0x000e660000000800 */
[----:B------:R-:W-:Y:S01]  /*52c0*/  IMAD R15, R15, R25, R6 ;  /* 0x000000190f0f7224 */ /* 0x000fe200078e0206 */
[----:B------:R-:W-:-:S03]  /*52d0*/  I2FP.F32.U32 R6, R28 ;  /* 0x0000001c00067245 */ /* 0x000fc60000201000 */
[----:B------:R-:W-:Y:S01]  /*52e0*/  IMAD.IADD R5, R5, 0x1, R15 ;  /* 0x0000000105057824 */ /* 0x000fe200078e020f */
[----:B------:R-:W2:Y:S01]  /*52f0*/  LDC R30, c[0x0][0x658] ;  /* 0x00019600ff1e7b82 */ /* 0x000ea20000000800 */
[----:B---3--:R-:W-:Y:S01]  /*5300*/  ISETP.NE.U32.AND P0, PT, R32, RZ, PT ;  /* 0x000000ff2000720c */ /* 0x008fe20003f05070 */
[----:B------:R-:W-:-:S03]  /*5310*/  IMAD.MOV.U32 R15, RZ, RZ, -0x1 ;  /* 0xffffffffff0f7424 */ /* 0x000fc600078e00ff */
[----:B------:R-:W-:-:S03]  /*5320*/  ISETP.NE.AND.EX P0, PT, R33, RZ, PT, P0 ;  /* 0x000000ff2100720c */ /* 0x000fc60003f05300 */
[----:B------:R-:W3:Y:S01]  /*5330*/  LDC R25, c[0x0][0x148] ;  /* 0x00005200ff197b82 */ /* 0x000ee20000000800 */
[-CC-:B0-----:R-:W-:Y:S02]  /*5340*/  SHF.R.U64 R20, R4, R14.reuse, R5.reuse ;  /* 0x0000000e04147219 */ /* 0x181fe40000001205 */
[----:B------:R-:W-:Y:S01]  /*5350*/  SHF.R.U32.HI R5, RZ, R14, R5 ;  /* 0x0000000eff057219 */ /* 0x000fe20000011605 */
[----:B------:R-:W-:-:S04]  /*5360*/  FMUL R14, R6, UR6 ;  /* 0x00000006060e7c20 */ /* 0x000fc80008400000 */
[----:B------:R-:W0:Y:S01]  /*5370*/  LDC R26, c[0x0][0x600] ;  /* 0x00018000ff1a7b82 */ /* 0x000e220000000800 */
[----:B------:R4:W0:Y:S01]  /*5380*/  F2I.U32.TRUNC.NTZ R23, R14 ;  /* 0x0000000e00177305 */ /* 0x000822000020f000 */
[-CC-:B-1----:R-:W-:Y:S02]  /*5390*/  SHF.R.U64 R6, R20, R16.reuse, R5.reuse ;  /* 0x0000001014067219 */ /* 0x182fe40000001205 */
[----:B------:R-:W-:-:S04]  /*53a0*/  SHF.R.U32.HI R5, RZ, R16, R5 ;  /* 0x00000010ff057219 */ /* 0x000fc80000011605 */
[----:B------:R-:W1:Y:S01]  /*53b0*/  LDC R31, c[0x0][0x648] ;  /* 0x00019200ff1f7b82 */ /* 0x000e620000000800 */
[-CC-:B--2---:R-:W-:Y:S02]  /*53c0*/  SHF.R.U64 R24, R6, R30.reuse, R5.reuse ;  /* 0x0000001e06187219 */ /* 0x184fe40000001205 */
[-C--:B------:R-:W-:Y:S02]  /*53d0*/  SHF.L.U32 R15, R15, R30.reuse, RZ ;  /* 0x0000001e0f0f7219 */ /* 0x080fe400000006ff */
[-C--:B------:R-:W-:Y:S01]  /*53e0*/  SHF.R.U32.HI R5, RZ, R30.reuse, R5 ;  /* 0x0000001eff057219 */ /* 0x080fe20000011605 */
[----:B------:R-:W-:Y:S01]  /*53f0*/  IMAD.MOV.U32 R4, RZ, RZ, R24 ;  /* 0x000000ffff047224 */ /* 0x000fe200078e0018 */
[----:B------:R-:W-:Y:S01]  /*5400*/  SHF.L.U32 R30, R17, R30, RZ ;  /* 0x0000001e111e7219 */ /* 0x000fe200000006ff */
[----:B------:R-:W2:Y:S01]  /*5410*/  LDC R34, c[0x0][0x638] ;  /* 0x00018e00ff227b82 */ /* 0x000ea20000000800 */
[----:B------:R-:W-:-:S07]  /*5420*/  LOP3.LUT R29, RZ, R15, RZ, 0x33, !PT ;  /* 0x0000000fff1d7212 */ /* 0x000fce00078e33ff */
[----:B------:R-:W0:Y:S01]  /*5430*/  LDC R35, c[0x0][0x610] ;  /* 0x00018400ff237b82 */ /* 0x000e220000000800 */
        /* <DEDUP_REMOVED lines=11> */
.L_x_104:
[----:B-1----:R-:W-:Y:S01]  /*54f0*/  SHF.R.U64 R4, R4, R31, R5 ;  /* 0x0000001f04047219 */ /* 0x002fe20000001205 */
[----:B0-----:R-:W-:Y:S01]  /*5500*/  VIADD R17, R26, 0xffffffff ;  /* 0xffffffff1a117836 */ /* 0x001fe20000000000 */
[----:B------:R-:W-:Y:S01]  /*5510*/  LOP3.LUT R15, R6, R29, RZ, 0xc0, !PT ;  /* 0x0000001d060f7212 */ /* 0x000fe200078ec0ff */
[----:B------:R-:W-:Y:S02]  /*5520*/  IMAD.MOV R23, RZ, RZ, -R23 ;  /* 0x000000ffff177224 */ /* 0x000fe400078e0a17 */
[----:B------:R-:W-:Y:S02]  /*5530*/  IMAD.MOV R5, RZ, RZ, -R4 ;  /* 0x000000ffff057224 */ /* 0x000fe400078e0a04 */
[----:B------:R-:W-:Y:S01]  /*5540*/  IMAD R6, R30, R4, R15 ;  /* 0x000000041e067224 */ /* 0x000fe200078e020f */
[----:B------:R-:W-:Y:S01]  /*5550*/  LOP3.LUT R15, R20, R17, RZ, 0xc0, !PT ;  /* 0x00000011140f7212 */ /* 0x000fe200078ec0ff */
[----:B---3--:R-:W-:Y:S02]  /*5560*/  @P4 IMAD R27, R25, R23, R28 ;  /* 0x00000017191b4224 */ /* 0x008fe400078e021c */
[----:B--2---:R-:W-:-:S02]  /*5570*/  IMAD R4, R5, R34, R24 ;  /* 0x0000002205047224 */ /* 0x004fc400078e0218 */
[----:B------:R-:W-:Y:S02]  /*5580*/  IMAD R6, R6, R35, R27 ;  /* 0x0000002306067224 */ /* 0x000fe400078e021b */
[----:B------:R-:W-:Y:S02]  /*5590*/  IMAD R5, R4, R26, R15 ;  /* 0x0000001a04057224 */ /* 0x000fe400078e020f */
[----:B------:R-:W-:-:S03]  /*55a0*/  IMAD.MOV.U32 R14, RZ, RZ, 0x1 ;  /* 0x00000001ff0e7424 */ /* 0x000fc600078e00ff */
[----:B------:R-:W-:Y:S02]  /*55b0*/  SEL R4, R5, R6, !P4 ;  /* 0x0000000605047207 */ /* 0x000fe40006000000 */
[----:B------:R-:W-:Y:S01]  /*55c0*/  SEL R6, R6, R5, !P4 ;  /* 0x0000000506067207 */ /* 0x000fe20006000000 */
[----:B------:R-:W-:-:S07]  /*55d0*/  IMAD.MOV.U32 R5, RZ, RZ, R22 ;  /* 0x000000ffff057224 */ /* 0x000fce00078e0016 */
.L_x_102:
[----:B------:R-:W-:Y:S02]  /*55e0*/  LOP3.LUT P0, RZ, R14, 0xff, RZ, 0xc0, !PT ;  /* 0x000000ff0eff7812 */ /* 0x000fe4000780c0ff */
[----:B------:R-:W-:-:S11]  /*55f0*/  LOP3.LUT R87, R87, 0x1, RZ, 0x3c, !PT ;  /* 0x0000000157577812 */ /* 0x000fd600078e3cff */
[----:B------:R-:W-:Y:S05]  /*5600*/  @P0 BRA `(.L_x_105) ;  /* 0xffffffbc008c0947 */ /* 0x000fea000383ffff */
[----:B------:R-:W-:Y:S05]  /*5610*/  EXIT ;  /* 0x000000000000794d */ /* 0x000fea0003800000 */
.L_x_13:
[----:B------:R-:W-:-:S08]  /*5620*/  ISETP.NE.AND P0, PT, R20, RZ, PT ;  /* 0x000000ff1400720c */ /* 0x000fd00003f05270 */
[----:B-----5:R-:W0:-:S00]  /*5630*/  USETMAXREG.DEALLOC.CTAPOOL 0x28 ;  /* 0x00000028000079c8 */ /* 0x020e0000080e0500 */
[----:B------:R-:W-:Y:S05]  /*5640*/  @P0 EXIT ;  /* 0x000000000000094d */ /* 0x000fea0003800000 */
[----:B0-----:R-:W-:Y:S01]  /*5650*/  LOP3.LUT P0, RZ, R16, 0xff, RZ, 0xc0, !PT ;  /* 0x000000ff10ff7812 */ /* 0x001fe2000780c0ff */
[----:B------:R-:W-:Y:S02]  /*5660*/  IMAD.MOV.U32 R12, RZ, RZ, 0x1 ;  /* 0x00000001ff0c7424 */ /* 0x000fe400078e00ff */
[----:B------:R-:W-:-:S10]  /*5670*/  IMAD.MOV.U32 R15, RZ, RZ, RZ ;  /* 0x000000ffff0f7224 */ /* 0x000fd400078e00ff */
[----:B------:R-:W-:Y:S05]  /*5680*/  @!P0 BRA `(.L_x_106) ;  /* 0x0000000c00008947 */ /* 0x000fea0003800000 */
[----:B------:R-:W-:Y:S01]  /*5690*/  LOP3.LUT P0, RZ, R11, 0x1f, RZ, 0xc0, !PT ;  /* 0x0000001f0bff7812 */ /* 0x000fe2000780c0ff */
[----:B------:R-:W-:Y:S01]  /*56a0*/  ULDC UR5, c[0x0][0x658] ;  /* 0x0001960000057ab9 */ /* 0x000fe20000000800 */
[----:B------:R-:W-:Y:S01]  /*56b0*/  UMOV UR6, 0xffffffff ;  /* 0xffffffff00067882 */ /* 0x000fe20000000000 */
[----:B------:R-:W-:Y:S01]  /*56c0*/  BSSY B0, `(.L_x_106) ;  /* 0x00000bc000007945 */ /* 0x000fe20003800000 */
[----:B------:R-:W-:Y:S01]  /*56d0*/  USHF.L.U32 UR6, UR6, UR5, URZ ;  /* 0x0000000506067299 */ /* 0x000fe2000800063f */
[C---:B------:R-:W-:Y:S01]  /*56e0*/  ISETP.NE.AND P2, PT, R10.reuse, RZ, PT ;  /* 0x000000ff0a00720c */ /* 0x040fe20003f45270 */
[----:B------:R-:W-:Y:S01]  /*56f0*/  IMAD.MOV.U32 R14, RZ, RZ, 0x1 ;  /* 0x00000001ff0e7424 */ /* 0x000fe200078e00ff */
[----:B------:R-:W-:Y:S01]  /*5700*/  ISETP.NE.OR P0, PT, R10, RZ, !P0 ;  /* 0x000000ff0a00720c */ /* 0x000fe20004705670 */
[----:B------:R-:W-:Y:S01]  /*5710*/  IMAD.MOV.U32 R12, RZ, RZ, 0x1 ;  /* 0x00000001ff0c7424 */ /* 0x000fe200078e00ff */
[----:B------:R-:W-:Y:S01]  /*5720*/  LOP3.LUT R13, R7, 0x2, RZ, 0xfc, !PT ;  /* 0x00000002070d7812 */ /* 0x000fe200078efcff */
[----:B------:R-:W-:Y:S01]  /*5730*/  IMAD.MOV.U32 R15, RZ, RZ, RZ ;  /* 0x000000ffff0f7224 */ /* 0x000fe200078e00ff */
[----:B------:R-:W-:Y:S01]  /*5740*/  ULDC UR4, c[0x0][0x600] ;  /* 0x0001800000047ab9 */ /* 0x000fe20000000800 */
[----:B------:R-:W-:Y:S01]  /*5750*/  UMOV UR7, 0x1 ;  /* 0x0000000100077882 */ /* 0x000fe20000000000 */
[----:B------:R-:W-:-:S02]  /*5760*/  UIADD3 UR22, UR13, 0x1, URZ ;  /* 0x000000010d167890 */ /* 0x000fc4000fffe03f */
[----:B------:R-:W-:Y:S02]  /*5770*/  UIADD3 UR16, UR4, -0x1, URZ ;  /* 0xffffffff04107890 */ /* 0x000fe4000fffe03f */
[----:B------:R-:W-:Y:S02]  /*5780*/  USHF.L.U32 UR18, UR7, UR5, URZ ;  /* 0x0000000507127299 */ /* 0x000fe4000800063f */
[----:B------:R-:W-:Y:S01]  /*5790*/  ULOP3.LUT UR17, URZ, UR6, URZ, 0x33, !UPT ;  /* 0x000000063f117292 */ /* 0x000fe2000f8e333f */
[----:B------:R-:W-:-:S11]  /*57a0*/  ULDC.64 UR20, c[0x0][0x198] ;  /* 0x0000660000147ab9 */ /* 0x000fd60000000a00 */
.L_x_118:
[----:B------:R-:W-:-:S03]  /*57b0*/  UMOV UR4, 0xffffffff ;  /* 0xffffffff00047882 */ /* 0x000fc60000000000 */
[----:B------:R-:W-:Y:S05]  /*57c0*/  BRA.DIV UR4, `(.L_x_107) ;  /* 0x0000000e04ac7947 */ /* 0x000fea000b800000 */
[----:B------:R-:W-:-:S13]  /*57d0*/  ELECT P1, URZ, PT ;  /* 0x00000000003f782f */ /* 0x000fda0003820000 */
.L_x_130:
[----:B------:R-:W0:Y:S01]  /*57e0*/  LDC R10, c[0x0][0x28c] ;  /* 0x0000a300ff0a7b82 */ /* 0x000e220000000800 */
[----:B------:R-:W-:Y:S01]  /*57f0*/  BSSY B1, `(.L_x_108) ;  /* 0x0000035000017945 */ /* 0x000fe20003800000 */
[----:B0-----:R-:W-:-:S13]  /*5800*/  ISETP.LT.OR P1, PT, R10, 0x1, !P1 ;  /* 0x000000010a00780c */ /* 0x001fda0004f21670 */
[----:B------:R-:W-:Y:S05]  /*5810*/  @P1 BRA `(.L_x_109) ;  /* 0x0000000000c81947 */ /* 0x000fea0003800000 */
[----:B------:R-:W-:Y:S02]  /*5820*/  IMAD.SHL.U32 R16, R4, 0x40, RZ ;  /* 0x0000004004107824 */ /* 0x000fe400078e00ff */
[----:B------:R-:W-:Y:S02]  /*5830*/  IMAD.SHL.U32 R17, R6, 0x40, RZ ;  /* 0x0000004006117824 */ /* 0x000fe400078e00ff */
[----:B------:R-:W-:Y:S02]  /*5840*/  IMAD.MOV.U32 R18, RZ, RZ, RZ ;  /* 0x000000ffff127224 */ /* 0x000fe400078e00ff */
[----:B------:R-:W-:Y:S02]  /*5850*/  IMAD.U32 R20, RZ, RZ, UR22 ;  /* 0x00000016ff147e24 */ /* 0x000fe4000f8e00ff */
[----:B------:R-:W-:Y:S02]  /*5860*/  IMAD.MOV.U32 R4, RZ, RZ, R12 ;  /* 0x000000ffff047224 */ /* 0x000fe400078e000c */
[----:B------:R-:W-:-:S07]  /*5870*/  IMAD.MOV.U32 R6, RZ, RZ, R15 ;  /* 0x000000ffff067224 */ /* 0x000fce00078e000f */
.L_x_113:
[----:B------:R-:W0:Y:S01]  /*5880*/  S2R R11, SR_CgaCtaId ;  /* 0x00000000000b7919 */ /* 0x000e220000008800 */
[----:B------:R-:W-:-:S04]  /*5890*/  MOV R10, 0x400 ;  /* 0x00000400000a7802 */ /* 0x000fc80000000f00 */
[----:B0-----:R-:W-:Y:S02]  /*58a0*/  LEA R21, R11, R10, 0x18 ;  /* 0x0000000a0b157211 */ /* 0x001fe400078ec0ff */
[----:B------:R-:W-:Y:S01]  /*58b0*/  SHF.L.U32 R10, R4, 0x1f, RZ ;  /* 0x0000001f040a7819 */ /* 0x000fe200000006ff */
[----:B------:R-:W0:Y:S02]  /*58c0*/  @!P2 LDC R11, c[0x0][0x500] ;  /* 0x00014000ff0bab82 */ /* 0x000e240000000800 */
[----:B------:R-:W-:-:S04]  /*58d0*/  IMAD R19, R6, 0x8, R21 ;  /* 0x0000000806137824 */ /* 0x000fc800078e0215 */
[----:B------:R-:W1:Y:S02]  /*58e0*/  SYNCS.PHASECHK.TRANS64.TRYWAIT P1, [R19+URZ+0x18], R10 ;  /* 0x0000180a130075a7 */ /* 0x000e64000802017f */
[----:B-1----:R-:W-:Y:S05]  /*58f0*/  @!P1 BRA `(.L_x_110) ;  /* 0x0000000c00809947 */ /* 0x002fea0003800000 */
.L_x_131:
[----:B-1----:R-:W-:Y:S01]  /*5900*/  PRMT R10, R13, 0x9910, RZ ;  /* 0x000099100d0a7816 */ /* 0x002fe200000000ff */
[----:B0-----:R0:W-:Y:S03]  /*5910*/  @!P2 SYNCS.ARRIVE.TRANS64 RZ, [R19+URZ], R11 ;  /* 0x0000000b13ffa9a7 */ /* 0x0011e6000800003f */
[----:B------:R-:W-:-:S13]  /*5920*/  ISETP.NE.AND P1, PT, R10, 0x2, PT ;  /* 0x000000020a00780c */ /* 0x000fda0003f25270 */
[----:B0-----:R-:W-:Y:S05]  /*5930*/  @P1 BRA `(.L_x_111) ;  /* 0x0000000000041947 */ /* 0x001fea0003800000 */
[----:B------:R-:W-:Y:S01]  /*5940*/  BPT.TRAP 0x1 ;  /* 0x000000040000795c */ /* 0x000fe20000300000 */
.L_x_111:
[----:B------:R-:W-:Y:S05]  /*5950*/  @P0 BRA `(.L_x_112) ;  /* 0x0000000000040947 */ /* 0x000fea0003800000 */
[----:B------:R-:W-:Y:S01]  /*5960*/  BPT.TRAP 0x1 ;  /* 0x000000040000795c */ /* 0x000fe20000300000 */
.L_x_112:
[----:B------:R-:W-:Y:S01]  /*5970*/  IMAD R21, R6, 0x2000, R21 ;  /* 0x0000200006157824 */ /* 0x000fe200078e0215 */
[----:B------:R-:W-:Y:S01]  /*5980*/  R2UR UR9, R19 ;  /* 0x00000000130972ca */ /* 0x000fe200000e0000 */
[----:B------:R-:W-:Y:S01]  /*5990*/  VIADD R20, R20, 0xffffffff ;  /* 0xffffffff14147836 */ /* 0x000fe20000000000 */
[----:B------:R-:W-:Y:S01]  /*59a0*/  UIADD3 UR4, UP0, UR20, 0xf0, URZ ;  /* 0x000000f014047890 */ /* 0x000fe2000ff1e03f */
[----:B------:R-:W-:Y:S01]  /*59b0*/  R2UR UR11, R17 ;  /* 0x00000000110b72ca */ /* 0x000fe200000e0000 */
[----:B------:R-:W-:Y:S01]  /*59c0*/  UIADD3 UR24, UP1, UR20, 0x1f0, URZ ;  /* 0x000001f014187890 */ /* 0x000fe2000ff3e03f */
[----:B------:R-:W-:Y:S01]  /*59d0*/  R2UR UR8, R21 ;  /* 0x00000000150872ca */ /* 0x000fe200000e0000 */
[----:B------:R-:W-:Y:S01]  /*59e0*/  UIADD3.X UR5, URZ, UR21, URZ, UP0, !UPT ;  /* 0x000000153f057290 */ /* 0x000fe200087fe43f */
[----:B------:R-:W-:Y:S01]  /*59f0*/  R2UR UR10, R18 ;  /* 0x00000000120a72ca */ /* 0x000fe200000e0000 */
[----:B------:R-:W-:Y:S01]  /*5a00*/  VIADD R6, R6, 0x1 ;  /* 0x0000000106067836 */ /* 0x000fe20000000000 */
[----:B------:R-:W-:Y:S01]  /*5a10*/  R2UR UR12, R5 ;  /* 0x00000000050c72ca */ /* 0x000fe200000e0000 */
[----:B------:R-:W-:Y:S01]  /*5a20*/  UIADD3.X UR25, URZ, UR21, URZ, UP1, !UPT ;  /* 0x000000153f197290 */ /* 0x000fe20008ffe43f */
[----:B------:R-:W-:Y:S01]  /*5a30*/  R2UR UR19, R16 ;  /* 0x00000000101372ca */ /* 0x000fe200000e0000 */
[----:B------:R-:W-:Y:S01]  /*5a40*/  UMOV UR6, 0x0 ;  /* 0x0000000000067882 */ /* 0x000fe20000000000 */
[----:B------:R-:W-:Y:S01]  /*5a50*/  ISETP.GT.AND P3, PT, R20, 0x1, PT ;  /* 0x000000011400780c */ /* 0x000fe20003f64270 */
[----:B------:R-:W-:Y:S01]  /*5a60*/  UMOV UR7, 0x10000000 ;  /* 0x1000000000077882 */ /* 0x000fe20000000000 */
[----:B------:R-:W-:Y:S01]  /*5a70*/  ISETP.NE.AND P1, PT, R6, 0x3, PT ;  /* 0x000000030600780c */ /* 0x000fe20003f25270 */
[----:B------:R-:W-:-:S02]  /*5a80*/  VIADD R18, R18, 0x80 ;  /* 0x0000008012127836 */ /* 0x000fc40000000000 */
[----:B------:R-:W-:Y:S01]  /*5a90*/  UIADD3 UR14, UR8, 0x100, URZ ;  /* 0x00000100080e7890 */ /* 0x000fe2000fffe03f */
[----:B------:R-:W-:Y:S01]  /*5aa0*/  SEL R11, RZ, 0x1, P1 ;  /* 0x00000001ff0b7807 */ /* 0x000fe20000800000 */
[----:B------:R-:W-:Y:S01]  /*5ab0*/  UIADD3 UR15, UR8, 0x6100, URZ ;  /* 0x00006100080f7890 */ /* 0x000fe2000fffe03f */
[----:B------:R-:W-:Y:S02]  /*5ac0*/  SEL R6, R6, RZ, P1 ;  /* 0x000000ff06067207 */ /* 0x000fe40000800000 */
[----:B------:R-:W-:Y:S02]  /*5ad0*/  LOP3.LUT R4, R4, R11, RZ, 0x3c, !PT ;  /* 0x0000000b04047212 */ /* 0x000fe400078e3cff */
[----:B------:R-:W-:Y:S02]  /*5ae0*/  UMOV UR8, UR14 ;  /* 0x0000000e00087c82 */ /* 0x000fe40008000000 */
[----:B------:R0:W-:Y:S02]  /*5af0*/  UTMALDG.3D [UR8], [UR4], desc[UR6] ;  /* 0x00000608040075b4 */ /* 0x0001e40008011000 */
[----:B0-----:R-:W-:Y:S01]  /*5b00*/  UMOV UR8, UR15 ;  /* 0x0000000f00087c82 */ /* 0x001fe20008000000 */
[----:B------:R-:W-:-:S02]  /*5b10*/  UMOV UR11, UR19 ;  /* 0x00000013000b7c82 */ /* 0x000fc40008000000 */
[----:B------:R0:W-:Y:S02]  /*5b20*/  UTMALDG.3D [UR8], [UR24], desc[UR6] ;  /* 0x00000608180075b4 */ /* 0x0001e40008011000 */
[----:B0-----:R-:W-:Y:S05]  /*5b30*/  @P3 BRA `(.L_x_113) ;  /* 0xfffffffc00503947 */ /* 0x001fea000383ffff */
.L_x_109:
[----:B------:R-:W-:Y:S05]  /*5b40*/  BSYNC B1 ;  /* 0x0000000000017941 */ /* 0x000fea0003800000 */
.L_x_108:
[----:B------:R-:W-:Y:S01]  /*5b50*/  LOP3.LUT P5, RZ, R14, 0xff, RZ, 0xc0, !PT ;  /* 0x000000ff0eff7812 */ /* 0x000fe200078ac0ff */
[----:B------:R-:W-:Y:S01]  /*5b60*/  VIADD R6, R15, UR13 ;  /* 0x0000000d0f067c36 */ /* 0x000fe20008000000 */
[----:B------:R-:W-:Y:S01]  /*5b70*/  ULDC.64 UR4, c[0x0][0x650] ;  /* 0x0001940000047ab9 */ /* 0x000fe20000000a00 */
[----:B------:R-:W-:Y:S01]  /*5b80*/  IMAD.U32 R11, RZ, RZ, UR13 ;  /* 0x0000000dff0b7e24 */ /* 0x000fe2000f8e00ff */
[----:B------:R-:W-:Y:S01]  /*5b90*/  UISETP.GE.U32.AND UP0, UPT, UR13, 0x3, UPT ;  /* 0x000000030d00788c */ /* 0x000fe2000bf06070 */
[----:B------:R-:W-:Y:S01]  /*5ba0*/  BSSY B1, `(.L_x_114) ;  /* 0x000006b000017945 */ /* 0x000fe20003800000 */
[----:B------:R-:W-:Y:S02]  /*5bb0*/  ISETP.GT.U32.AND P1, PT, R6, 0x2, PT ;  /* 0x000000020600780c */ /* 0x000fe40003f24070 */
[----:B------:R-:W-:Y:S02]  /*5bc0*/  PRMT R14, RZ, 0x7610, R14 ;  /* 0x00007610ff0e7816 */ /* 0x000fe4000000000e */
[----:B------:R-:W-:-:S02]  /*5bd0*/  ISETP.LT.U32.AND P1, PT, R11, 0x3, P1 ;  /* 0x000000030b00780c */ /* 0x000fc40000f21070 */
[----:B------:R-:W-:Y:S01]  /*5be0*/  PLOP3.LUT P3, PT, PT, PT, UP0, 0x80, 0x0 ;  /* 0x000000000000781c */ /* 0x000fe20003f6f008 */
[----:B------:R-:W0:Y:S01]  /*5bf0*/  @P5 S2R R5, SR_CgaCtaId ;  /* 0x0000000000055919 */ /* 0x000e220000008800 */
[----:B------:R-:W-:-:S04]  /*5c00*/  @P5 MOV R4, 0x400 ;  /* 0x0000040000045802 */ /* 0x000fc80000000f00 */
[----:B0-----:R-:W-:Y:S01]  /*5c10*/  @P5 LEA R10, R5, R4, 0x18 ;  /* 0x00000004050a5211 */ /* 0x001fe200078ec0ff */
[----:B------:R-:W-:-:S03]  /*5c20*/  IMAD.WIDE.U32 R4, R6, -0x55555555, RZ ;  /* 0xaaaaaaab06047825 */ /* 0x000fc600078e00ff */
[----:B------:R0:W-:Y:S01]  /*5c30*/  @P5 SYNCS.ARRIVE.TRANS64.A1T0 RZ, [R10+URZ+0x68], RZ ;  /* 0x000068ff0aff59a7 */ /* 0x0001e2000810003f */
[----:B------:R-:W-:Y:S01]  /*5c40*/  IADD3 R2, P5, R2, R8, RZ ;  /* 0x0000000802027210 */ /* 0x000fe20007fbe0ff */
[----:B------:R-:W-:Y:S01]  /*5c50*/  IMAD.MOV.U32 R4, RZ, RZ, -0x1 ;  /* 0xffffffffff047424 */ /* 0x000fe200078e00ff */
[----:B------:R-:W-:Y:S02]  /*5c60*/  SHF.R.U32.HI R11, RZ, 0x1, R5 ;  /* 0x00000001ff0b7819 */ /* 0x000fe40000011605 */
[----:B------:R-:W-:Y:S01]  /*5c70*/  SEL R5, RZ, 0x1, !P1 ;  /* 0x00000001ff057807 */ /* 0x000fe20004800000 */
[----:B------:R-:W-:Y:S01]  /*5c80*/  IMAD.X R3, R3, 0x1, R0, P5 ;  /* 0x0000000103037824 */ /* 0x000fe200028e0600 */
[----:B------:R-:W-:Y:S01]  /*5c90*/  ISETP.GE.U32.AND P1, PT, R2, UR4, PT ;  /* 0x0000000402007c0c */ /* 0x000fe2000bf26070 */
[----:B------:R-:W-:Y:S01]  /*5ca0*/  IMAD R15, R11, -0x3, R6 ;  /* 0xfffffffd0b0f7824 */ /* 0x000fe200078e0206 */
[----:B------:R-:W-:Y:S01]  /*5cb0*/  LOP3.LUT R12, R12, R5, RZ, 0x3c, !PT ;  /* 0x000000050c0c7212 */ /* 0x000fe200078e3cff */
[----:B------:R-:W-:Y:S01]  /*5cc0*/  IMAD.MOV.U32 R6, RZ, RZ, -0x1 ;  /* 0xffffffffff067424 */ /* 0x000fe200078e00ff */
[----:B------:R-:W-:Y:S01]  /*5cd0*/  ISETP.GE.U32.AND.EX P1, PT, R3, UR5, PT, P1 ;  /* 0x0000000503007c0c */ /* 0x000fe2000bf26110 */
[----:B------:R-:W-:Y:S01]  /*5ce0*/  IMAD.MOV.U32 R5, RZ, RZ, -0x1 ;  /* 0xffffffffff057424 */ /* 0x000fe200078e00ff */
[----:B------:R-:W-:-:S02]  /*5cf0*/  @P3 LOP3.LUT R12, R12, 0x1, R11, 0x78, !PT ;  /* 0x000000010c0c3812 */ /* 0x000fc400078e780b */
[----:B0-----:R-:W-:-:S09]  /*5d00*/  PRMT R10, RZ, 0x7610, R10 ;  /* 0x00007610ff0a7816 */ /* 0x001fd2000000000a */
[----:B------:R-:W-:Y:S05]  /*5d10*/  @P1 BRA `(.L_x_115) ;  /* 0x00000004004c1947 */ /* 0x000fea0003800000 */
[----:B------:R-:W0:Y:S01]  /*5d20*/  S2R R17, SR_CTAID.X ;  /* 0x0000000000117919 */ /* 0x000e220000002500 */
[----:B------:R-:W-:Y:S01]  /*5d30*/  ULDC.64 UR4, c[0x0][0x628] ;  /* 0x00018a0000047ab9 */ /* 0x000fe20000000a00 */
[----:B------:R-:W1:Y:S01]  /*5d40*/  LDC R18, c[0x0][0x144] ;  /* 0x00005100ff127b82 */ /* 0x000e620000000800 */
[----:B------:R-:W-:Y:S01]  /*5d50*/  ISETP.NE.U32.AND P1, PT, RZ, UR4, PT ;  /* 0x00000004ff007c0c */ /* 0x000fe2000bf25070 */
[----:B------:R-:W2:Y:S01]  /*5d60*/  S2R R6, SR_CTAID.Y ;  /* 0x0000000000067919 */ /* 0x000ea20000002600 */
[----:B------:R-:W-:Y:S01]  /*5d70*/  ULDC UR6, c[0x0][0x150] ;  /* 0x0000540000067ab9 */ /* 0x000fe20000000800 */
[----:B------:R-:W-:Y:S01]  /*5d80*/  ULDC UR7, c[0x0][0x630] ;  /* 0x00018c0000077ab9 */ /* 0x000fe20000000800 */
[----:B------:R-:W-:Y:S01]  /*5d90*/  ISETP.NE.AND.EX P1, PT, RZ, UR5, PT, P1 ;  /* 0x00000005ff007c0c */ /* 0x000fe2000bf25310 */
[----:B------:R-:W-:Y:S01]  /*5da0*/  IMAD.MOV.U32 R4, RZ, RZ, R2 ;  /* 0x000000ffff047224 */ /* 0x000fe200078e0002 */
[----:B0-----:R-:W-:-:S05]  /*5db0*/  I2FP.F32.U32 R5, R17 ;  /* 0x0000001100057245 */ /* 0x001fca0000201000 */
[----:B------:R-:W-:Y:S01]  /*5dc0*/  FMUL R20, R5, UR6 ;  /* 0x0000000605147c20 */ /* 0x000fe20008400000 */
[----:B------:R-:W-:-:S05]  /*5dd0*/  IMAD.MOV.U32 R5, RZ, RZ, R3 ;  /* 0x000000ffff057224 */ /* 0x000fca00078e0003 */
[----:B--2---:R-:W-:Y:S05]  /*5de0*/  @!P1 BRA `(.L_x_116) ;  /* 0x0000000000289947 */ /* 0x004fea0003800000 */
[----:B------:R-:W-:Y:S02]  /*5df0*/  ULDC UR6, c[0x0][0x634] ;  /* 0x00018d0000067ab9 */ /* 0x000fe40000000800 */
[----:B------:R-:W-:-:S05]  /*5e00*/  IADD3 R5, P1, R2, UR6, RZ ;  /* 0x0000000602057c10 */ /* 0x000fca000ff3e0ff */
[----:B------:R-:W-:-:S04]  /*5e10*/  IMAD.X R19, RZ, RZ, R3, P1 ;  /* 0x000000ffff137224 */ /* 0x000fc800008e0603 */
[----:B------:R-:W-:-:S04]  /*5e20*/  IMAD.WIDE.U32 R10, R19, UR4, RZ ;  /* 0x00000004130a7c25 */ /* 0x000fc8000f8e00ff */
[----:B------:R-:W-:-:S04]  /*5e30*/  IMAD.WIDE.U32 R10, P1, R5, UR5, R10 ;  /* 0x00000005050a7c25 */ /* 0x000fc8000f82000a */
[----:B------:R-:W-:-:S04]  /*5e40*/  IMAD.WIDE.U32 R4, R5, UR4, RZ ;  /* 0x0000000405047c25 */ /* 0x000fc8000f8e00ff */
[----:B------:R-:W-:Y:S01]  /*5e50*/  IMAD.MOV.U32 R4, RZ, RZ, R11 ;  /* 0x000000ffff047224 */ /* 0x000fe200078e000b */
[----:B------:R-:W-:Y:S01]  /*5e60*/  IADD3 RZ, P3, R5, R10, RZ ;  /* 0x0000000a05ff7210 */ /* 0x000fe20007f7e0ff */
[----:B------:R-:W-:-:S04]  /*5e70*/  IMAD.X R5, RZ, RZ, RZ, P1 ;  /* 0x000000ffff057224 */ /* 0x000fc800008e06ff */
[----:B------:R-:W-:-:S08]  /*5e80*/  IMAD.WIDE.U32.X R4, R19, UR5, R4, P3 ;  /* 0x0000000513047c25 */ /* 0x000fd000098e0404 */
.L_x_116:
[--C-:B------:R-:W-:Y:S01]  /*5e90*/  SHF.R.U64 R16, R4, UR7, R5.reuse ;  /* 0x0000000704107c19 */ /* 0x100fe20008001205 */
[----:B------:R-:W0:Y:S01]  /*5ea0*/  F2I.U32.TRUNC.NTZ R20, R20 ;  /* 0x0000001400147305 */ /* 0x000e22000020f000 */
[----:B------:R-:W-:Y:S01]  /*5eb0*/  SHF.R.U32.HI R4, RZ, UR7, R5 ;  /* 0x00000007ff047c19 */ /* 0x000fe20008011605 */
[----:B------:R-:W-:Y:S01]  /*5ec0*/  ULDC.64 UR4, c[0x0][0x620] ;  /* 0x0001880000047ab9 */ /* 0x000fe20000000a00 */
[----:B------:R-:W-:Y:S01]  /*5ed0*/  IADD3 R11, P1, RZ, -R16, RZ ;  /* 0x80000010ff0b7210 */ /* 0x000fe20007f3e0ff */
[----:B------:R-:W-:Y:S01]  /*5ee0*/  ULDC.64 UR6, c[0x0][0x640] ;  /* 0x0001900000067ab9 */ /* 0x000fe20000000a00 */
[----:B------:R-:W2:Y:S03]  /*5ef0*/  LDC R21, c[0x0][0x148] ;  /* 0x00005200ff157b82 */ /* 0x000ea60000000800 */
[----:B------:R-:W-:Y:S01]  /*5f00*/  IMAD.X R4, RZ, RZ, ~R4, P1 ;  /* 0x000000ffff047224 */ /* 0x000fe200008e0e04 */
[----:B------:R-:W-:-:S03]  /*5f10*/  ISETP.NE.U32.AND P1, PT, RZ, UR6, PT ;  /* 0x00000006ff007c0c */ /* 0x000fc6000bf25070 */
[----:B------:R-:W-:Y:S01]  /*5f20*/  IMAD R10, R4, UR4, RZ ;  /* 0x00000004040a7c24 */ /* 0x000fe2000f8e02ff */
[----:B------:R-:W-:Y:S01]  /*5f30*/  ISETP.NE.AND.EX P1, PT, RZ, UR7, PT, P1 ;  /* 0x00000007ff007c0c */ /* 0x000fe2000bf25310 */
[----:B------:R-:W-:Y:S01]  /*5f40*/  IMAD.WIDE.U32 R4, R11, UR4, R2 ;  /* 0x000000040b047c25 */ /* 0x000fe2000f8e0002 */
[----:B------:R-:W-:-:S03]  /*5f50*/  ULDC UR4, c[0x0][0x618] ;  /* 0x0001860000047ab9 */ /* 0x000fc60000000800 */
[----:B------:R-:W-:Y:S01]  /*5f60*/  IMAD R11, R11, UR5, R10 ;  /* 0x000000050b0b7c24 */ /* 0x000fe2000f8e020a */
[----:B------:R-:W-:Y:S01]  /*5f70*/  ULDC UR5, c[0x0][0x154] ;  /* 0x0000550000057ab9 */ /* 0x000fe20000000800 */
[----:B0-----:R-:W-:Y:S02]  /*5f80*/  IMAD.MOV R10, RZ, RZ, -R20 ;  /* 0x000000ffff0a7224 */ /* 0x001fe400078e0a14 */
[----:B------:R-:W-:Y:S02]  /*5f90*/  IMAD.IADD R5, R5, 0x1, R11 ;  /* 0x0000000105057824 */ /* 0x000fe400078e020b */
[----:B-1----:R-:W-:Y:S01]  /*5fa0*/  IMAD R17, R18, R10, R17 ;  /* 0x0000000a12117224 */ /* 0x002fe200078e0211 */
[----:B------:R-:W-:Y:S02]  /*5fb0*/  I2FP.F32.U32 R10, R6 ;  /* 0x00000006000a7245 */ /* 0x000fe40000201000 */
[--C-:B------:R-:W-:Y:S02]  /*5fc0*/  SHF.R.U64 R18, R4, UR4, R5.reuse ;  /* 0x0000000404127c19 */ /* 0x100fe40008001205 */
[----:B------:R-:W-:Y:S01]  /*5fd0*/  SHF.R.U32.HI R5, RZ, UR4, R5 ;  /* 0x00000004ff057c19 */ /* 0x000fe20008011605 */
[----:B------:R-:W-:Y:S01]  /*5fe0*/  FMUL R10, R10, UR5 ;  /* 0x000000050a0a7c20 */ /* 0x000fe20008400000 */
[----:B------:R-:W-:-:S02]  /*5ff0*/  ULDC UR4, c[0x0][0x608] ;  /* 0x0001820000047ab9 */ /* 0x000fc40000000800 */
[--C-:B------:R-:W-:Y:S01]  /*6000*/  SHF.R.U64 R20, R18, UR4, R5.reuse ;  /* 0x0000000412147c19 */ /* 0x100fe20008001205 */
[----:B------:R0:W1:Y:S01]  /*6010*/  F2I.U32.TRUNC.NTZ R22, R10 ;  /* 0x0000000a00167305 */ /* 0x000062000020f000 */
[----:B------:R-:W-:Y:S01]  /*6020*/  SHF.R.U32.HI R5, RZ, UR4, R5 ;  /* 0x00000004ff057c19 */ /* 0x000fe20008011605 */
[----:B------:R-:W-:-:S03]  /*6030*/  ULDC UR4, c[0x0][0x658] ;  /* 0x0001960000047ab9 */ /* 0x000fc60000000800 */
[--C-:B------:R-:W-:Y:S02]  /*6040*/  SHF.R.U64 R19, R20, UR4, R5.reuse ;  /* 0x0000000414137c19 */ /* 0x100fe40008001205 */
[----:B------:R-:W-:-:S03]  /*6050*/  SHF.R.U32.HI R23, RZ, UR4, R5 ;  /* 0x00000004ff177c19 */ /* 0x000fc60008011605 */
[----:B------:R-:W-:Y:S02]  /*6060*/  IMAD.MOV.U32 R4, RZ, RZ, R19 ;  /* 0x000000ffff047224 */ /* 0x000fe400078e0013 */
[----:B------:R-:W-:Y:S01]  /*6070*/  IMAD.MOV.U32 R5, RZ, RZ, R23 ;  /* 0x000000ffff057224 */ /* 0x000fe200078e0017 */
[----:B0-----:R-:W-:Y:S06]  /*6080*/  @!P1 BRA `(.L_x_117) ;  /* 0x0000000000289947 */ /* 0x001fec0003800000 */
        /* <DEDUP_REMOVED lines=10> */
.L_x_117:
[----:B------:R-:W-:Y:S01]  /*6130*/  ULDC UR4, c[0x0][0x648] ;  /* 0x0001920000047ab9 */ /* 0x000fe20000000800 */
[----:B-1----:R-:W-:Y:S01]  /*6140*/  IMAD.MOV R22, RZ, RZ, -R22 ;  /* 0x000000ffff167224 */ /* 0x002fe200078e0a16 */
[----:B------:R-:W-:Y:S01]  /*6150*/  SHF.R.U64 R5, R4, UR4, R5 ;  /* 0x0000000404057c19 */ /* 0x000fe20008001205 */
[----:B------:R-:W-:Y:S01]  /*6160*/  ULDC UR4, c[0x0][0x638] ;  /* 0x00018e0000047ab9 */ /* 0x000fe20000000800 */
[----:B------:R-:W-:Y:S01]  /*6170*/  LOP3.LUT R4, R20, UR17, RZ, 0xc0, !PT ;  /* 0x0000001114047c12 */ /* 0x000fe2000f8ec0ff */
[----:B--2---:R-:W-:Y:S01]  /*6180*/  @P4 IMAD R17, R21, R22, R6 ;  /* 0x0000001615114224 */ /* 0x004fe200078e0206 */
[----:B------:R-:W-:Y:S01]  /*6190*/  LOP3.LUT R18, R18, UR16, RZ, 0xc0, !PT ;  /* 0x0000001012127c12 */ /* 0x000fe2000f8ec0ff */
[----:B------:R-:W-:Y:S01]  /*61a0*/  IMAD.MOV R6, RZ, RZ, -R5 ;  /* 0x000000ffff067224 */ /* 0x000fe200078e0a05 */
[----:B------:R-:W-:Y:S01]  /*61b0*/  ULDC UR5, c[0x0][0x610] ;  /* 0x0001840000057ab9 */ /* 0x000fe20000000800 */
[----:B------:R-:W-:Y:S02]  /*61c0*/  IMAD R4, R5, UR18, R4 ;  /* 0x0000001205047c24 */ /* 0x000fe4000f8e0204 */
[----:B------:R-:W-:Y:S01]  /*61d0*/  IMAD R19, R6, UR4, R19 ;  /* 0x0000000406137c24 */ /* 0x000fe2000f8e0213 */
[----:B------:R-:W-:Y:S01]  /*61e0*/  ULDC UR4, c[0x0][0x600] ;  /* 0x0001800000047ab9 */ /* 0x000fe20000000800 */
[----:B------:R-:W-:-:S02]  /*61f0*/  IMAD R17, R4, UR5, R17 ;  /* 0x0000000504117c24 */ /* 0x000fc4000f8e0211 */
[----:B------:R-:W-:Y:S02]  /*6200*/  IMAD R6, R19, UR4, R18 ;  /* 0x0000000413067c24 */ /* 0x000fe4000f8e0212 */
[----:B------:R-:W-:Y:S02]  /*6210*/  IMAD.MOV.U32 R10, RZ, RZ, 0x1 ;  /* 0x00000001ff0a7424 */ /* 0x000fe400078e00ff */
[----:B------:R-:W-:Y:S01]  /*6220*/  IMAD.MOV.U32 R5, RZ, RZ, R16 ;  /* 0x000000ffff057224 */ /* 0x000fe200078e0010 */
[----:B------:R-:W-:Y:S02]  /*6230*/  SEL R4, R6, R17, !P4 ;  /* 0x0000001106047207 */ /* 0x000fe40006000000 */
[----:B------:R-:W-:-:S07]  /*6240*/  SEL R6, R17, R6, !P4 ;  /* 0x0000000611067207 */ /* 0x000fce0006000000 */
.L_x_115:
[----:B------:R-:W-:Y:S05]  /*6250*/  BSYNC B1 ;  /* 0x0000000000017941 */ /* 0x000fea0003800000 */
.L_x_114:
[----:B------:R-:W-:-:S13]  /*6260*/  LOP3.LUT P1, RZ, R10, 0xff, RZ, 0xc0, !PT ;  /* 0x000000ff0aff7812 */ /* 0x000fda000782c0ff */
[----:B------:R-:W-:Y:S05]  /*6270*/  @P1 BRA `(.L_x_118) ;  /* 0xfffffff4004c1947 */ /* 0x000fea000383ffff */
[----:B------:R-:W-:Y:S05]  /*6280*/  BSYNC B0 ;  /* 0x0000000000007941 */ /* 0x000fea0003800000 */
.L_x_106:
[----:B------:R-:W-:-:S03]  /*6290*/  UMOV UR4, 0xffffffff ;  /* 0xffffffff00047882 */ /* 0x000fc60000000000 */
[----:B------:R-:W-:Y:S05]  /*62a0*/  BRA.DIV UR4, `(.L_x_119) ;  /* 0x0000000604287947 */ /* 0x000fea000b800000 */
[----:B------:R-:W-:-:S13]  /*62b0*/  ELECT P0, URZ, PT ;  /* 0x00000000003f782f */ /* 0x000fda0003800000 */
.L_x_134:
[----:B------:R-:W-:Y:S04]  /*62c0*/  BSSY B0, `(.L_x_120) ;  /* 0x0000022000007945 */ /* 0x000fe80003800000 */
[----:B------:R-:W-:Y:S05]  /*62d0*/  @!P0 BRA `(.L_x_121) ;  /* 0x0000000000808947 */ /* 0x000fea0003800000 */
[----:B------:R-:W-:-:S04]  /*62e0*/  LOP3.LUT R7, R7, 0x2, RZ, 0xfc, !PT ;  /* 0x0000000207077812 */ /* 0x000fc800078efcff */
[----:B------:R-:W-:-:S13]  /*62f0*/  ISETP.NE.AND P0, PT, R7, 0x3, PT ;  /* 0x000000030700780c */ /* 0x000fda0003f05270 */
[----:B------:R-:W-:Y:S05]  /*6300*/  @!P0 BRA `(.L_x_122) ;  /* 0x0000000000048947 */ /* 0x000fea0003800000 */
[----:B------:R-:W-:Y:S01]  /*6310*/  BPT.TRAP 0x1 ;  /* 0x000000040000795c */ /* 0x000fe20000300000 */
.L_x_122:
[----:B------:R-:W0:Y:S01]  /*6320*/  S2R R3, SR_CgaCtaId ;  /* 0x0000000000037919 */ /* 0x000e220000008800 */
[----:B------:R-:W-:Y:S02]  /*6330*/  MOV R0, 0x400 ;  /* 0x0000040000007802 */ /* 0x000fe40000000f00 */
[----:B------:R-:W-:Y:S02]  /*6340*/  SHF.L.U32 R2, R12, 0x1f, RZ ;  /* 0x0000001f0c027819 */ /* 0x000fe400000006ff */
[----:B0-----:R-:W-:-:S05]  /*6350*/  LEA R0, R3, R0, 0x18 ;  /* 0x0000000003007211 */ /* 0x001fca00078ec0ff */
[----:B------:R-:W-:-:S04]  /*6360*/  VIADD R0, R0, 0x18 ;  /* 0x0000001800007836 */ /* 0x000fc80000000000 */
[C---:B------:R-:W-:Y:S02]  /*6370*/  IMAD R7, R15.reuse, 0x8, R0 ;  /* 0x000000080f077824 */ /* 0x040fe400078e0200 */
[----:B------:R-:W-:Y:S02]  /*6380*/  VIADD R15, R15, 0x1 ;  /* 0x000000010f0f7836 */ /* 0x000fe40000000000 */
[----:B------:R-:W0:Y:S03]  /*6390*/  SYNCS.PHASECHK.TRANS64.TRYWAIT P0, [R7+URZ], R2 ;  /* 0x00000002070075a7 */ /* 0x000e26000800017f */
[----:B------:R-:W-:-:S04]  /*63a0*/  ISETP.NE.AND P1, PT, R15, 0x3, PT ;  /* 0x000000030f00780c */ /* 0x000fc80003f25270 */
[----:B------:R-:W-:Y:S02]  /*63b0*/  SEL R3, RZ, 0x1, P1 ;  /* 0x00000001ff037807 */ /* 0x000fe40000800000 */
[----:B------:R-:W-:Y:S02]  /*63c0*/  SEL R15, R15, RZ, P1 ;  /* 0x000000ff0f0f7207 */ /* 0x000fe40000800000 */
[----:B------:R-:W-:-:S03]  /*63d0*/  LOP3.LUT R9, R12, R3, RZ, 0x3c, !PT ;  /* 0x000000030c097212 */ /* 0x000fc600078e3cff */
[----:B------:R-:W-:Y:S01]  /*63e0*/  IMAD R6, R15, 0x8, R0 ;  /* 0x000000080f067824 */ /* 0x000fe200078e0200 */
[----:B------:R-:W-:Y:S01]  /*63f0*/  SHF.L.U32 R5, R9, 0x1f, RZ ;  /* 0x0000001f09057819 */ /* 0x000fe200000006ff */
[----:B0-----:R-:W-:Y:S06]  /*6400*/  @!P0 BRA `(.L_x_123) ;  /* 0x0000000000f48947 */ /* 0x001fec0003800000 */
.L_x_135:
[----:B------:R-:W1:Y:S01]  /*6410*/  SYNCS.PHASECHK.TRANS64.TRYWAIT P0, [R6+URZ], R5 ;  /* 0x00000005060075a7 */ /* 0x000e62000800017f */
[----:B0-----:R-:W-:-:S05]  /*6420*/  VIADD R2, R15, 0x1 ;  /* 0x000000010f027836 */ /* 0x001fca0000000000 */
[----:B------:R-:W-:-:S04]  /*6430*/  ISETP.NE.AND P1, PT, R2, 0x3, PT ;  /* 0x000000030200780c */ /* 0x000fc80003f25270 */
[----:B------:R-:W-:Y:S02]  /*6440*/  SEL R4, RZ, 0x1, P1 ;  /* 0x00000001ff047807 */ /* 0x000fe40000800000 */
[----:B------:R-:W-:Y:S02]  /*6450*/  SEL R3, R2, RZ, P1 ;  /* 0x000000ff02037207 */ /* 0x000fe40000800000 */
[----:B------:R-:W-:Y:S01]  /*6460*/  LOP3.LUT R4, R9, R4, RZ, 0x3c, !PT ;  /* 0x0000000409047212 */ /* 0x000fe200078e3cff */
[----:B-1----:R-:W-:Y:S06]  /*6470*/  @!P0 BRA `(.L_x_124) ;  /* 0x0000000000ec8947 */ /* 0x002fec0003800000 */
.L_x_136:
[----:B------:R-:W-:Y:S01]  /*6480*/  IMAD R3, R3, 0x8, R0 ;  /* 0x0000000803037824 */ /* 0x000fe200078e0200 */
[----:B------:R-:W-:-:S07]  /*6490*/  SHF.L.U32 R0, R4, 0x1f, RZ ;  /* 0x0000001f04007819 */ /* 0x000fce00000006ff */
.L_x_125:
[----:B-1----:R1:W2:Y:S02]  /*64a0*/  SYNCS.PHASECHK.TRANS64.TRYWAIT P0, [R3+URZ], R0 ;  /* 0x00000000030075a7 */ /* 0x0022a4000800017f */
[----:B--2---:R-:W-:Y:S05]  /*64b0*/  @!P0 NANOSLEEP.SYNCS 0x989680 ;  /* 0x009896800000895d */ /* 0x004fea0003900000 */
[----:B------:R-:W2:Y:S02]  /*64c0*/  @!P0 SYNCS.PHASECHK.TRANS64 P0, [R3+URZ], R0 ;  /* 0x00000000030085a7 */ /* 0x000ea4000800007f */
[----:B--2---:R-:W-:Y:S05]  /*64d0*/  @!P0 BRA `(.L_x_125) ;  /* 0xfffffffc00f08947 */ /* 0x004fea000383ffff */
.L_x_121:
[----:B------:R-:W-:Y:S05]  /*64e0*/  BSYNC B0 ;  /* 0x0000000000007941 */ /* 0x000fea0003800000 */
.L_x_120:
[----:B------:R-:W-:Y:S05]  /*64f0*/  EXIT ;  /* 0x000000000000794d */ /* 0x000fea0003800000 */
.L_x_15:
[----:B0-----:R-:W-:-:S04]  /*6500*/  IMAD.U32 R15, RZ, RZ, UR11 ;  /* 0x0000000bff0f7e24 */ /* 0x001fc8000f8e00ff */
[----:B------:R0:W1:Y:S03]  /*6510*/  SYNCS.PHASECHK.TRANS64.TRYWAIT P0, [R15+URZ+-0x8], R14 ;  /* 0xfffff80e0f0075a7 */ /* 0x000066000800017f */
[----:B-1----:R-:W-:Y:S05]  /*6520*/  @!P0 NANOSLEEP.SYNCS 0x989680 ;  /* 0x009896800000895d */ /* 0x002fea0003900000 */
[----:B------:R-:W1:Y:S02]  /*6530*/  @!P0 SYNCS.PHASECHK.TRANS64 P0, [R15+URZ+-0x8], R14 ;  /* 0xfffff80e0f0085a7 */ /* 0x000e64000800007f */
[----:B-1----:R-:W-:Y:S05]  /*6540*/  @!P0 BRA `(.L_x_15) ;  /* 0xfffffffc00ec8947 */ /* 0x002fea000383ffff */
[----:B------:R-:W-:Y:S05]  /*6550*/  BRA `(.L_x_126) ;  /* 0xffffffac00d47947 */ /* 0x000fea000383ffff */
.L_x_20:
[----:B-1----:R-:W-:-:S04]  /*6560*/  IMAD.U32 R15, RZ, RZ, UR6 ;  /* 0x00000006ff0f7e24 */ /* 0x002fc8000f8e00ff */
[----:B------:R1:W2:Y:S03]  /*6570*/  SYNCS.PHASECHK.TRANS64.TRYWAIT P0, [R15+URZ], R14 ;  /* 0x0000000e0f0075a7 */ /* 0x0002a6000800017f */
[----:B--2---:R-:W-:Y:S05]  /*6580*/  @!P0 NANOSLEEP.SYNCS 0x989680 ;  /* 0x009896800000895d */ /* 0x004fea0003900000 */
[----:B------:R-:W2:Y:S02]  /*6590*/  @!P0 SYNCS.PHASECHK.TRANS64 P0, [R15+URZ], R14 ;  /* 0x0000000e0f0085a7 */ /* 0x000ea4000800007f */
[----:B--2---:R-:W-:Y:S05]  /*65a0*/  @!P0 BRA `(.L_x_20) ;  /* 0xfffffffc00ec8947 */ /* 0x004fea000383ffff */
[----:B------:R-:W-:Y:S05]  /*65b0*/  BRA `(.L_x_19) ;  /* 0xffffffb0007c7947 */ /* 0x000fea000383ffff */
.L_x_26:
[----:B-1----:R-:W-:-:S04]  /*65c0*/  IMAD.U32 R16, RZ, RZ, UR16 ;  /* 0x00000010ff107e24 */ /* 0x002fc8000f8e00ff */
[----:B------:R1:W2:Y:S03]  /*65d0*/  SYNCS.PHASECHK.TRANS64.TRYWAIT P0, [R16+URZ], R15 ;  /* 0x0000000f100075a7 */ /* 0x0002a6000800017f */
[----:B--2---:R-:W-:Y:S05]  /*65e0*/  @!P0 NANOSLEEP.SYNCS 0x989680 ;  /* 0x009896800000895d */ /* 0x004fea0003900000 */
[----:B------:R-:W2:Y:S02]  /*65f0*/  @!P0 SYNCS.PHASECHK.TRANS64 P0, [R16+URZ], R15 ;  /* 0x0000000f100085a7 */ /* 0x000ea4000800007f */
[----:B--2---:R-:W-:Y:S05]  /*6600*/  @!P0 BRA `(.L_x_26) ;  /* 0xfffffffc00ec8947 */ /* 0x004fea000383ffff */
[----:B------:R-:W-:Y:S05]  /*6610*/  BRA `(.L_x_25) ;  /* 0xffffffb800007947 */ /* 0x000fea000383ffff */
.L_x_34:
[----:B0-----:R-:W-:-:S04]  /*6620*/  IMAD.U32 R15, RZ, RZ, UR11 ;  /* 0x0000000bff0f7e24 */ /* 0x001fc8000f8e00ff */
[----:B------:R0:W1:Y:S03]  /*6630*/  SYNCS.PHASECHK.TRANS64.TRYWAIT P0, [R15+URZ+0x8], R14 ;  /* 0x0000080e0f0075a7 */ /* 0x000066000800017f */
[----:B-1----:R-:W-:Y:S05]  /*6640*/  @!P0 NANOSLEEP.SYNCS 0x989680 ;  /* 0x009896800000895d */ /* 0x002fea0003900000 */
[----:B------:R-:W1:Y:S02]  /*6650*/  @!P0 SYNCS.PHASECHK.TRANS64 P0, [R15+URZ+0x8], R14 ;  /* 0x0000080e0f0085a7 */ /* 0x000e64000800007f */
[----:B-1----:R-:W-:Y:S05]  /*6660*/  @!P0 BRA `(.L_x_34) ;  /* 0xfffffffc00ec8947 */ /* 0x002fea000383ffff */
[----:B------:R-:W-:Y:S05]  /*6670*/  BRA `(.L_x_127) ;  /* 0xffffffc000687947 */ /* 0x000fea000383ffff */
.L_x_107:
[----:B------:R-:W-:Y:S01]  /*6680*/  BSSY B1, `(.L_x_128) ;  /* 0x0000006000017945 */ /* 0x000fe20003800000 */
[----:B------:R-:W-:-:S07]  /*6690*/  IMAD.MOV.U32 R10, RZ, RZ, -0x1 ;  /* 0xffffffffff0a7424 */ /* 0x000fce00078e00ff */
[----:B------:R-:W-:Y:S05]  /*66a0*/  WARPSYNC.COLLECTIVE R10, `(.L_x_129) ;  /* 0x000000000a0c7348 */ /* 0x000fea0003c00000 */
[----:B------:R-:W-:Y:S02]  /*66b0*/  ELECT P1, UR62, PT ;  /* 0x00000000003e782f */ /* 0x000fe40003820000 */
[----:B------:R-:W-:Y:S01]  /*66c0*/  MOV R10, UR62 ;  /* 0x0000003e000a7c02 */ /* 0x000fe20008000f00 */
[----:B------:R-:W-:Y:S10]  /*66d0*/  ENDCOLLECTIVE ;  /* 0x000000000000791b */ /* 0x000ff40003800000 */
.L_x_129:
[----:B------:R-:W-:Y:S05]  /*66e0*/  BSYNC B1 ;  /* 0x0000000000017941 */ /* 0x000fea0003800000 */
.L_x_128:
[----:B------:R-:W-:Y:S05]  /*66f0*/  BRA `(.L_x_130) ;  /* 0xfffffff000387947 */ /* 0x000fea000383ffff */
.L_x_110:
[----:B-1----:R1:W2:Y:S02]  /*6700*/  SYNCS.PHASECHK.TRANS64.TRYWAIT P1, [R19+URZ+0x18], R10 ;  /* 0x0000180a130075a7 */ /* 0x0022a4000802017f */
[----:B--2---:R-:W-:Y:S05]  /*6710*/  @!P1 NANOSLEEP.SYNCS 0x989680 ;  /* 0x009896800000995d */ /* 0x004fea0003900000 */
[----:B------:R-:W2:Y:S02]  /*6720*/  @!P1 SYNCS.PHASECHK.TRANS64 P1, [R19+URZ+0x18], R10 ;  /* 0x0000180a130095a7 */ /* 0x000ea4000802007f */
[----:B--2---:R-:W-:Y:S05]  /*6730*/  @!P1 BRA `(.L_x_110) ;  /* 0xfffffffc00f09947 */ /* 0x004fea000383ffff */
[----:B------:R-:W-:Y:S05]  /*6740*/  BRA `(.L_x_131) ;  /* 0xfffffff0006c7947 */ /* 0x000fea000383ffff */
.L_x_119:
[----:B------:R-:W-:Y:S01]  /*6750*/  BSSY B0, `(.L_x_132) ;  /* 0x0000006000007945 */ /* 0x000fe20003800000 */
[----:B------:R-:W-:-:S07]  /*6760*/  IMAD.MOV.U32 R10, RZ, RZ, -0x1 ;  /* 0xffffffffff0a7424 */ /* 0x000fce00078e00ff */
[----:B------:R-:W-:Y:S05]  /*6770*/  WARPSYNC.COLLECTIVE R10, `(.L_x_133) ;  /* 0x000000000a0c7348 */ /* 0x000fea0003c00000 */
[----:B------:R-:W-:Y:S02]  /*6780*/  ELECT P1, UR62, PT ;  /* 0x00000000003e782f */ /* 0x000fe40003820000 */
[----:B------:R-:W-:Y:S01]  /*6790*/  MOV R10, UR62 ;  /* 0x0000003e000a7c02 */ /* 0x000fe20008000f00 */
[----:B------:R-:W-:Y:S10]  /*67a0*/  ENDCOLLECTIVE ;  /* 0x000000000000791b */ /* 0x000ff40003800000 */
.L_x_133:
[----:B------:R-:W-:Y:S05]  /*67b0*/  BSYNC B0 ;  /* 0x0000000000007941 */ /* 0x000fea0003800000 */
.L_x_132:
[----:B------:R-:W-:Y:S01]  /*67c0*/  PLOP3.LUT P0, PT, P1, PT, PT, 0x80, 0x0 ;  /* 0x000000000000781c */ /* 0x000fe20000f0f070 */
[----:B------:R-:W-:-:S12]  /*67d0*/  BRA `(.L_x_134) ;  /* 0xfffffff800b87947 */ /* 0x000fd8000383ffff */
.L_x_123:
[----:B0-----:R0:W1:Y:S02]  /*67e0*/  SYNCS.PHASECHK.TRANS64.TRYWAIT P0, [R7+URZ], R2 ;  /* 0x00000002070075a7 */ /* 0x001064000800017f */
[----:B-1----:R-:W-:Y:S05]  /*67f0*/  @!P0 NANOSLEEP.SYNCS 0x989680 ;  /* 0x009896800000895d */ /* 0x002fea0003900000 */
[----:B------:R-:W1:Y:S02]  /*6800*/  @!P0 SYNCS.PHASECHK.TRANS64 P0, [R7+URZ], R2 ;  /* 0x00000002070085a7 */ /* 0x000e64000800007f */
[----:B-1----:R-:W-:Y:S05]  /*6810*/  @!P0 BRA `(.L_x_123) ;  /* 0xfffffffc00f08947 */ /* 0x002fea000383ffff */
[----:B------:R-:W-:Y:S05]  /*6820*/  BRA `(.L_x_135) ;  /* 0xfffffff800f87947 */ /* 0x000fea000383ffff */
.L_x_124:
[----:B0-----:R0:W1:Y:S02]  /*6830*/  SYNCS.PHASECHK.TRANS64.TRYWAIT P0, [R6+URZ], R5 ;  /* 0x00000005060075a7 */ /* 0x001064000800017f */
[----:B-1----:R-:W-:Y:S05]  /*6840*/  @!P0 NANOSLEEP.SYNCS 0x989680 ;  /* 0x009896800000895d */ /* 0x002fea0003900000 */
[----:B------:R-:W1:Y:S02]  /*6850*/  @!P0 SYNCS.PHASECHK.TRANS64 P0, [R6+URZ], R5 ;  /* 0x00000005060085a7 */ /* 0x000e64000800007f */
[----:B-1----:R-:W-:Y:S05]  /*6860*/  @!P0 BRA `(.L_x_124) ;  /* 0xfffffffc00f08947 */ /* 0x002fea000383ffff */
[----:B------:R-:W-:Y:S05]  /*6870*/  BRA `(.L_x_136) ;  /* 0xfffffffc00007947 */ /* 0x000fea000383ffff */
.L_x_137:
[----:B------:R-:W-:-:S00]  /*6880*/  BRA `(.L_x_137) ;  /* 0xfffffffc00fc7947 */ /* 0x000fc0000383ffff */
[----:B------:R-:W-:-:S00]  /*6890*/  NOP ;  /* 0x0000000000007918 */ /* 0x000fc00000000000 */
        /* <DEDUP_REMOVED lines=14> */
.L_x_138:


//--------------------- .nv.shared._ZN7cutlass13device_kernelINS_4gemm6kernel13GemmUniversalIN4cute5tupleIJiiiiEEENS1_10collective13CollectiveMmaINS1_37MainloopSm90TmaGmmaWarpSpecializedFP8ILi3ENS5_IJNS4_1CILi1EEESB_SB_EEENS1_32KernelTmaWarpSpecializedPingpongEEENS5_IJNSA_ILi64EEESF_NSA_ILi128EEEEEENS_12float_e4m3_tENS5_IJlSB_lEEESI_SJ_NS4_8TiledMMAINS4_8MMA_AtomIJNS4_4SM904GMMA30MMA_64x64x32_F32E4M3E4M3_SS_TNILNSN_7ScaleInE1ELSP_1EEEEEENS4_6LayoutISC_NS5_IJNSA_ILi0EEEST_ST_EEEEENS5_IJNS4_10UnderscoreESW_SW_EEEEENS4_13SM90_TMA_LOADENS4_14ComposedLayoutINS4_7SwizzleILi3ELi4ELi3EEENS4_18smem_ptr_flag_bitsILi8EEENSS_INS5_IJNSA_ILi8EEESG_EEENS5_IJSG_SB_EEEEEEEvNS4_8identityESZ_S19_vS1A_EENS_8epilogue10collective6detail29Sm90TmaWarpSpecializedAdapterINS1D_15DefaultEpilogueISI_SJ_SJ_NS1C_6thread17LinearCombinationISI_Li1EffLNS1H_9ScaleType4KindE0ELNS_15FloatRoundStyleE2ESI_EENS1_15EpilogueDefaultEEEEEvvEEEEvNT_6ParamsE --------------------------
	.section	.nv.shared._ZN7cutlass13device_kernelINS_4gemm6kernel13GemmUniversalIN4cute5tupleIJiiiiEEENS1_10collective13CollectiveMmaINS1_37MainloopSm90TmaGmmaWarpSpecializedFP8ILi3ENS5_IJNS4_1CILi1EEESB_SB_EEENS1_32KernelTmaWarpSpecializedPingpongEEENS5_IJNSA_ILi64EEESF_NSA_ILi128EEEEEENS_12float_e4m3_tENS5_IJlSB_lEEESI_SJ_NS4_8TiledMMAINS4_8MMA_AtomIJNS4_4SM904GMMA30MMA_64x64x32_F32E4M3E4M3_SS_TNILNSN_7ScaleInE1ELSP_1EEEEEENS4_6LayoutISC_NS5_IJNSA_ILi0EEEST_ST_EEEEENS5_IJNS4_10UnderscoreESW_SW_EEEEENS4_13SM90_TMA_LOADENS4_14ComposedLayoutINS4_7SwizzleILi3ELi4ELi3EEENS4_18smem_ptr_flag_bitsILi8EEENSS_INS5_IJNSA_ILi8EEESG_EEENS5_IJSG_SB_EEEEEEEvNS4_8identityESZ_S19_vS1A_EENS_8epilogue10collective6detail29Sm90TmaWarpSpecializedAdapterINS1D_15DefaultEpilogueISI_SJ_SJ_NS1C_6thread17LinearCombinationISI_Li1EffLNS1H_9ScaleType4KindE0ELNS_15FloatRoundStyleE2ESI_EENS1_15EpilogueDefaultEEEEEvvEEEEvNT_6ParamsE,"aw",@nobits
	.sectionflags	@""
	.align	16
	.zero		1024


//--------------------- .nv.shared.reserved.0     --------------------------
	.section	.nv.shared.reserved.0,"aw",@nobits
	.weak		__nv_reservedSMEM_offset_0_alias
	.size		__nv_reservedSMEM_offset_0_alias, 0, 0
	.other		__nv_reservedSMEM_offset_0_alias,@"STO_CUDA_RESERVED_SHARED STV_DEFAULT"
__nv_reservedSMEM_offset_0_alias:
	.zero		0


//--------------------- .nv.global                --------------------------
	.section	.nv.global,"aw",@nobits
.nv.global:
	.type		_ZN39_INTERNAL_ab878f9e_4_k_cu_5d6a3061_28994cute1_E,@object
	.size		_ZN39_INTERNAL_ab878f9e_4_k_cu_5d6a3061_28994cute1_E,(_ZN39_INTERNAL_ab878f9e_4_k_cu_5d6a3061_28994cuda3std3__45__cpo6cbeginE - _ZN39_INTERNAL_ab878f9e_4_k_cu_5d6a3061_28994cute1_E)
_ZN39_INTERNAL_ab878f9e_4_k_cu_5d6a3061_28994cute1_E:
	.zero		1
	.type		_ZN39_INTERNAL_ab878f9e_4_k_cu_5d6a3061_28994cuda3std3__45__cpo6cbeginE,@object
	.size		_ZN39_INTERNAL_ab878f9e_4_k_cu_5d6a3061_28994cuda3std3__45__cpo6cbeginE,(_ZN39_INTERNAL_ab878f9e_4_k_cu_5d6a3061_28994cuda3std3__48in_placeE - _ZN39_INTERNAL_ab878f9e_4_k_cu_5d6a3061_28994cuda3std3__45__cpo6cbeginE)
_ZN39_INTERNAL_ab878f9e_4_k_cu_5d6a3061_28994cuda3std3__45__cpo6cbeginE:
	.zero		1
	.type		_ZN39_INTERNAL_ab878f9e_4_k_cu_5d6a3061_28994cuda3std3__48in_placeE,@object
	.size		_ZN39_INTERNAL_ab878f9e_4_k_cu_5d6a3061_28994cuda3std3__48in_placeE,(_ZN39_INTERNAL_ab878f9e_4_k_cu_5d6a3061_28994cuda3std6ranges3__45__cpo9iter_moveE - _ZN39_INTERNAL_ab878f9e_4_k_cu_5d6a3061_28994cuda3std3__48in_placeE)
_ZN39_INTERNAL_ab878f9e_4_k_cu_5d6a3061_28994cuda3std3__48in_placeE:
	.zero		1
	.type		_ZN39_INTERNAL_ab878f9e_4_k_cu_5d6a3061_28994cuda3std6ranges3__45__cpo9iter_moveE,@object
	.size		_ZN39_INTERNAL_ab878f9e_4_k_cu_5d6a3061_28994cuda3std6ranges3__45__cpo9iter_moveE,(_ZN39_INTERNAL_ab878f9e_4_k_cu_5d6a3061_28994cuda3std3__45__cpo5beginE - _ZN39_INTERNAL_ab878f9e_4_k_cu_5d6a3061_28994cuda3std6ranges3__45__cpo9iter_moveE)
_ZN39_INTERNAL_ab878f9e_4_k_cu_5d6a3061_28994cuda3std6ranges3__45__cpo9iter_moveE:
	.zero		1
	.type		_ZN39_INTERNAL_ab878f9e_4_k_cu_5d6a3061_28994cuda3std3__45__cpo5beginE,@object
	.size		_ZN39_INTERNAL_ab878f9e_4_k_cu_5d6a3061_28994cuda3std3__45__cpo5beginE,(_ZN39_INTERNAL_ab878f9e_4_k_cu_5d6a3061_28994cuda3std3__441_GLOBAL__N__ab878f9e_4_k_cu_5d6a3061_28996ignoreE - _ZN39_INTERNAL_ab878f9e_4_k_cu_5d6a3061_28994cuda3std3__45__cpo5beginE)
_ZN39_INTERNAL_ab878f9e_4_k_cu_5d6a3061_28994cuda3std3__45__cpo5beginE:
	.zero		1
	.type		_ZN39_INTERNAL_ab878f9e_4_k_cu_5d6a3061_28994cuda3std3__441_GLOBAL__N__ab878f9e_4_k_cu_5d6a3061_28996ignoreE,@object
	.size		_ZN39_INTERNAL_ab878f9e_4_k_cu_5d6a3061_28994cuda3std3__441_GLOBAL__N__ab878f9e_4_k_cu_5d6a3061_28996ignoreE,(_ZN39_INTERNAL_ab878f9e_4_k_cu_5d6a3061_28994cute7productE - _ZN39_INTERNAL_ab878f9e_4_k_cu_5d6a3061_28994cuda3std3__441_GLOBAL__N__ab878f9e_4_k_cu_5d6a3061_28996ignoreE)
_ZN39_INTERNAL_ab878f9e_4_k_cu_5d6a3061_28994cuda3std3__441_GLOBAL__N__ab878f9e_4_k_cu_5d6a3061_28996ignoreE:
	.zero		1
	.type		_ZN39_INTERNAL_ab878f9e_4_k_cu_5d6a3061_28994cute7productE,@object
	.size		_ZN39_INTERNAL_ab878f9e_4_k_cu_5d6a3061_28994cute7productE,(_ZN39_INTERNAL_ab878f9e_4_k_cu_5d6a3061_28994cuda3std3__45__cpo3endE - _ZN39_INTERNAL_ab878f9e_4_k_cu_5d6a3061_28994cute7productE)
_ZN39_INTERNAL_ab878f9e_4_k_cu_5d6a3061_28994cute7productE:
	.zero		1
	.type		_ZN39_INTERNAL_ab878f9e_4_k_cu_5d6a3061_28994cuda3std3__45__cpo3endE,@object
	.size		_ZN39_INTERNAL_ab878f9e_4_k_cu_5d6a3061_28994cuda3std3__45__cpo3endE,(_ZN39_INTERNAL_ab878f9e_4_k_cu_5d6a3061_28994cuda3std3__419piecewise_constructE - _ZN39_INTERNAL_ab878f9e_4_k_cu_5d6a3061_28994cuda3std3__45__cpo3endE)
_ZN39_INTERNAL_ab878f9e_4_k_cu_5d6a3061_28994cuda3std3__45__cpo3endE:
	.zero		1
	.type		_ZN39_INTERNAL_ab878f9e_4_k_cu_5d6a3061_28994cuda3std3__419piecewise_constructE,@object
	.size		_ZN39_INTERNAL_ab878f9e_4_k_cu_5d6a3061_28994cuda3std3__419piecewise_constructE,(_ZN39_INTERNAL_ab878f9e_4_k_cu_5d6a3061_28994cuda3std3__45__cpo4cendE - _ZN39_INTERNAL_ab878f9e_4_k_cu_5d6a3061_28994cuda3std3__419piecewise_constructE)
_ZN39_INTERNAL_ab878f9e_4_k_cu_5d6a3061_28994cuda3std3__419piecewise_constructE:
	.zero		1
	.type		_ZN39_INTERNAL_ab878f9e_4_k_cu_5d6a3061_28994cuda3std3__45__cpo4cendE,@object
	.size		_ZN39_INTERNAL_ab878f9e_4_k_cu_5d6a3061_28994cuda3std3__45__cpo4cendE,(_ZN39_INTERNAL_ab878f9e_4_k_cu_5d6a3061_28994cuda3std6ranges3__45__cpo4swapE - _ZN39_INTERNAL_ab878f9e_4_k_cu_5d6a3061_28994cuda3std3__45__cpo4cendE)
_ZN39_INTERNAL_ab878f9e_4_k_cu_5d6a3061_28994cuda3std3__45__cpo4cendE:
	.zero		1
	.type		_ZN39_INTERNAL_ab878f9e_4_k_cu_5d6a3061_28994cuda3std6ranges3__45__cpo4swapE,@object
	.size		_ZN39_INTERNAL_ab878f9e_4_k_cu_5d6a3061_28994cuda3std6ranges3__45__cpo4swapE,(.L_7 - _ZN39_INTERNAL_ab878f9e_4_k_cu_5d6a3061_28994cuda3std6ranges3__45__cpo4swapE)
_ZN39_INTERNAL_ab878f9e_4_k_cu_5d6a3061_28994cuda3std6ranges3__45__cpo4swapE:
	.zero		1
.L_7:


//--------------------- .nv.constant0._ZN7cutlass13device_kernelINS_4gemm6kernel13GemmUniversalIN4cute5tupleIJiiiiEEENS1_10collective13CollectiveMmaINS1_37MainloopSm90TmaGmmaWarpSpecializedFP8ILi3ENS5_IJNS4_1CILi1EEESB_SB_EEENS1_32KernelTmaWarpSpecializedPingpongEEENS5_IJNSA_ILi64EEESF_NSA_ILi128EEEEEENS_12float_e4m3_tENS5_IJlSB_lEEESI_SJ_NS4_8TiledMMAINS4_8MMA_AtomIJNS4_4SM904GMMA30MMA_64x64x32_F32E4M3E4M3_SS_TNILNSN_7ScaleInE1ELSP_1EEEEEENS4_6LayoutISC_NS5_IJNSA_ILi0EEEST_ST_EEEEENS5_IJNS4_10UnderscoreESW_SW_EEEEENS4_13SM90_TMA_LOADENS4_14ComposedLayoutINS4_7SwizzleILi3ELi4ELi3EEENS4_18smem_ptr_flag_bitsILi8EEENSS_INS5_IJNSA_ILi8EEESG_EEENS5_IJSG_SB_EEEEEEEvNS4_8identityESZ_S19_vS1A_EENS_8epilogue10collective6detail29Sm90TmaWarpSpecializedAdapterINS1D_15DefaultEpilogueISI_SJ_SJ_NS1C_6thread17LinearCombinationISI_Li1EffLNS1H_9ScaleType4KindE0ELNS_15FloatRoundStyleE2ESI_EENS1_15EpilogueDefaultEEEEEvvEEEEvNT_6ParamsE --------------------------
	.section	.nv.constant0._ZN7cutlass13device_kernelINS_4gemm6kernel13GemmUniversalIN4cute5tupleIJiiiiEEENS1_10collective13CollectiveMmaINS1_37MainloopSm90TmaGmmaWarpSpecializedFP8ILi3ENS5_IJNS4_1CILi1EEESB_SB_EEENS1_32KernelTmaWarpSpecializedPingpongEEENS5_IJNSA_ILi64EEESF_NSA_ILi128EEEEEENS_12float_e4m3_tENS5_IJlSB_lEEESI_SJ_NS4_8TiledMMAINS4_8MMA_AtomIJNS4_4SM904GMMA30MMA_64x64x32_F32E4M3E4M3_SS_TNILNSN_7ScaleInE1ELSP_1EEEEEENS4_6LayoutISC_NS5_IJNSA_ILi0EEEST_ST_EEEEENS5_IJNS4_10UnderscoreESW_SW_EEEEENS4_13SM90_TMA_LOADENS4_14ComposedLayoutINS4_7SwizzleILi3ELi4ELi3EEENS4_18smem_ptr_flag_bitsILi8EEENSS_INS5_IJNSA_ILi8EEESG_EEENS5_IJSG_SB_EEEEEEEvNS4_8identityESZ_S19_vS1A_EENS_8epilogue10collective6detail29Sm90TmaWarpSpecializedAdapterINS1D_15DefaultEpilogueISI_SJ_SJ_NS1C_6thread17LinearCombinationISI_Li1EffLNS1H_9ScaleType4KindE0ELNS_15FloatRoundStyleE2ESI_EENS1_15EpilogueDefaultEEEEEvvEEEEvNT_6ParamsE,"a",@progbits
	.sectionflags	@""
	.align	4
.nv.constant0._ZN7cutlass13device_kernelINS_4gemm6kernel13GemmUniversalIN4cute5tupleIJiiiiEEENS1_10collective13CollectiveMmaINS1_37MainloopSm90TmaGmmaWarpSpecializedFP8ILi3ENS5_IJNS4_1CILi1EEESB_SB_EEENS1_32KernelTmaWarpSpecializedPingpongEEENS5_IJNSA_ILi64EEESF_NSA_ILi128EEEEEENS_12float_e4m3_tENS5_IJlSB_lEEESI_SJ_NS4_8TiledMMAINS4_8MMA_AtomIJNS4_4SM904GMMA30MMA_64x64x32_F32E4M3E4M3_SS_TNILNSN_7ScaleInE1ELSP_1EEEEEENS4_6LayoutISC_NS5_IJNSA_ILi0EEEST_ST_EEEEENS5_IJNS4_10UnderscoreESW_SW_EEEEENS4_13SM90_TMA_LOADENS4_14ComposedLayoutINS4_7SwizzleILi3ELi4ELi3EEENS4_18smem_ptr_flag_bitsILi8EEENSS_INS5_IJNSA_ILi8EEESG_EEENS5_IJSG_SB_EEEEEEEvNS4_8identityESZ_S19_vS1A_EENS_8epilogue10collective6detail29Sm90TmaWarpSpecializedAdapterINS1D_15DefaultEpilogueISI_SJ_SJ_NS1C_6thread17LinearCombinationISI_Li1EffLNS1H_9ScaleType4KindE0ELNS_15FloatRoundStyleE2ESI_EENS1_15EpilogueDefaultEEEEEvvEEEEvNT_6ParamsE:
	.zero		1664


//--------------------- SYMBOLS --------------------------

	.type		.nv.reservedSmem.offset0,@object
	.size		.nv.reservedSmem.offset0,0x4
